//
// Generated by NVIDIA NVVM Compiler
//
// Compiler Build ID: CL-36424714
// Cuda compilation tools, release 13.0, V13.0.88
// Based on NVVM 20.0.0
//

.version 9.0
.target sm_100
.address_size 64

	// .globl	_Z15cudaFeedForwardPdS_S_S_iii

.visible .entry _Z15cudaFeedForwardPdS_S_S_iii(
	.param .u64 .ptr .align 1 _Z15cudaFeedForwardPdS_S_S_iii_param_0,
	.param .u64 .ptr .align 1 _Z15cudaFeedForwardPdS_S_S_iii_param_1,
	.param .u64 .ptr .align 1 _Z15cudaFeedForwardPdS_S_S_iii_param_2,
	.param .u64 .ptr .align 1 _Z15cudaFeedForwardPdS_S_S_iii_param_3,
	.param .u32 _Z15cudaFeedForwardPdS_S_S_iii_param_4,
	.param .u32 _Z15cudaFeedForwardPdS_S_S_iii_param_5,
	.param .u32 _Z15cudaFeedForwardPdS_S_S_iii_param_6
)
{
	.reg .pred 	%p<13>;
	.reg .b32 	%r<41>;
	.reg .b64 	%rd<57>;
	.reg .b64 	%fd<71>;

	ld.param.u64 	%rd8, [_Z15cudaFeedForwardPdS_S_S_iii_param_0];
	ld.param.u64 	%rd9, [_Z15cudaFeedForwardPdS_S_S_iii_param_1];
	ld.param.u64 	%rd6, [_Z15cudaFeedForwardPdS_S_S_iii_param_2];
	ld.param.u64 	%rd7, [_Z15cudaFeedForwardPdS_S_S_iii_param_3];
	ld.param.u32 	%r20, [_Z15cudaFeedForwardPdS_S_S_iii_param_4];
	ld.param.u32 	%r18, [_Z15cudaFeedForwardPdS_S_S_iii_param_5];
	ld.param.u32 	%r19, [_Z15cudaFeedForwardPdS_S_S_iii_param_6];
	cvta.to.global.u64 	%rd1, %rd9;
	cvta.to.global.u64 	%rd2, %rd8;
	mov.u32 	%r21, %ctaid.x;
	mov.u32 	%r22, %ntid.x;
	mov.u32 	%r23, %tid.x;
	mad.lo.s32 	%r1, %r21, %r22, %r23;
	mov.u32 	%r24, %ctaid.y;
	mov.u32 	%r25, %ntid.y;
	mov.u32 	%r26, %tid.y;
	mad.lo.s32 	%r2, %r24, %r25, %r26;
	setp.ge.s32 	%p1, %r2, %r20;
	setp.ge.s32 	%p2, %r1, %r19;
	or.pred  	%p3, %p1, %p2;
	@%p3 bra 	$L__BB0_14;
	setp.lt.s32 	%p4, %r18, 1;
	mov.f64 	%fd70, 0d0000000000000000;
	@%p4 bra 	$L__BB0_13;
	mul.lo.s32 	%r3, %r18, %r2;
	and.b32  	%r4, %r18, 7;
	setp.lt.u32 	%p5, %r18, 8;
	mov.f64 	%fd70, 0d0000000000000000;
	mov.b32 	%r39, 0;
	@%p5 bra 	$L__BB0_5;
	and.b32  	%r39, %r18, 2147483640;
	neg.s32 	%r37, %r39;
	shl.b32 	%r7, %r19, 3;
	mul.wide.u32 	%rd10, %r3, 8;
	add.s64 	%rd11, %rd10, %rd2;
	add.s64 	%rd56, %rd11, 32;
	mov.f64 	%fd70, 0d0000000000000000;
	mul.wide.s32 	%rd14, %r19, 8;
	mov.u32 	%r36, %r1;
$L__BB0_4:
	.pragma "nounroll";
	ld.global.f64 	%fd17, [%rd56+-32];
	mul.wide.s32 	%rd12, %r36, 8;
	add.s64 	%rd13, %rd1, %rd12;
	ld.global.f64 	%fd18, [%rd13];
	fma.rn.f64 	%fd19, %fd17, %fd18, %fd70;
	ld.global.f64 	%fd20, [%rd56+-24];
	add.s64 	%rd15, %rd13, %rd14;
	ld.global.f64 	%fd21, [%rd15];
	fma.rn.f64 	%fd22, %fd20, %fd21, %fd19;
	ld.global.f64 	%fd23, [%rd56+-16];
	add.s64 	%rd16, %rd15, %rd14;
	ld.global.f64 	%fd24, [%rd16];
	fma.rn.f64 	%fd25, %fd23, %fd24, %fd22;
	ld.global.f64 	%fd26, [%rd56+-8];
	add.s64 	%rd17, %rd16, %rd14;
	ld.global.f64 	%fd27, [%rd17];
	fma.rn.f64 	%fd28, %fd26, %fd27, %fd25;
	ld.global.f64 	%fd29, [%rd56];
	add.s64 	%rd18, %rd17, %rd14;
	ld.global.f64 	%fd30, [%rd18];
	fma.rn.f64 	%fd31, %fd29, %fd30, %fd28;
	ld.global.f64 	%fd32, [%rd56+8];
	add.s64 	%rd19, %rd18, %rd14;
	ld.global.f64 	%fd33, [%rd19];
	fma.rn.f64 	%fd34, %fd32, %fd33, %fd31;
	ld.global.f64 	%fd35, [%rd56+16];
	add.s64 	%rd20, %rd19, %rd14;
	ld.global.f64 	%fd36, [%rd20];
	fma.rn.f64 	%fd37, %fd35, %fd36, %fd34;
	ld.global.f64 	%fd38, [%rd56+24];
	add.s64 	%rd21, %rd20, %rd14;
	ld.global.f64 	%fd39, [%rd21];
	fma.rn.f64 	%fd70, %fd38, %fd39, %fd37;
	add.s32 	%r37, %r37, 8;
	add.s32 	%r36, %r36, %r7;
	add.s64 	%rd56, %rd56, 64;
	setp.ne.s32 	%p6, %r37, 0;
	@%p6 bra 	$L__BB0_4;
$L__BB0_5:
	setp.eq.s32 	%p7, %r4, 0;
	@%p7 bra 	$L__BB0_13;
	and.b32  	%r13, %r18, 3;
	setp.lt.u32 	%p8, %r4, 4;
	@%p8 bra 	$L__BB0_8;
	add.s32 	%r28, %r39, %r3;
	mul.wide.u32 	%rd22, %r28, 8;
	add.s64 	%rd23, %rd2, %rd22;
	ld.global.f64 	%fd41, [%rd23];
	mad.lo.s32 	%r29, %r39, %r19, %r1;
	mul.wide.s32 	%rd24, %r29, 8;
	add.s64 	%rd25, %rd1, %rd24;
	ld.global.f64 	%fd42, [%rd25];
	fma.rn.f64 	%fd43, %fd41, %fd42, %fd70;
	cvt.u64.u32 	%rd26, %r3;
	cvt.u64.u32 	%rd27, %r39;
	add.s64 	%rd28, %rd27, %rd26;
	shl.b64 	%rd29, %rd28, 3;
	add.s64 	%rd30, %rd2, %rd29;
	ld.global.f64 	%fd44, [%rd30+8];
	mul.wide.s32 	%rd31, %r19, 8;
	add.s64 	%rd32, %rd25, %rd31;
	ld.global.f64 	%fd45, [%rd32];
	fma.rn.f64 	%fd46, %fd44, %fd45, %fd43;
	ld.global.f64 	%fd47, [%rd30+16];
	add.s64 	%rd33, %rd32, %rd31;
	ld.global.f64 	%fd48, [%rd33];
	fma.rn.f64 	%fd49, %fd47, %fd48, %fd46;
	ld.global.f64 	%fd50, [%rd30+24];
	add.s64 	%rd34, %rd33, %rd31;
	ld.global.f64 	%fd51, [%rd34];
	fma.rn.f64 	%fd70, %fd50, %fd51, %fd49;
	add.s32 	%r39, %r39, 4;
$L__BB0_8:
	setp.eq.s32 	%p9, %r13, 0;
	@%p9 bra 	$L__BB0_13;
	setp.eq.s32 	%p10, %r13, 1;
	@%p10 bra 	$L__BB0_11;
	add.s32 	%r30, %r39, %r3;
	mul.wide.u32 	%rd35, %r30, 8;
	add.s64 	%rd36, %rd2, %rd35;
	ld.global.f64 	%fd53, [%rd36];
	mad.lo.s32 	%r31, %r39, %r19, %r1;
	mul.wide.s32 	%rd37, %r31, 8;
	add.s64 	%rd38, %rd1, %rd37;
	ld.global.f64 	%fd54, [%rd38];
	fma.rn.f64 	%fd55, %fd53, %fd54, %fd70;
	cvt.u64.u32 	%rd39, %r3;
	cvt.u64.u32 	%rd40, %r39;
	add.s64 	%rd41, %rd40, %rd39;
	shl.b64 	%rd42, %rd41, 3;
	add.s64 	%rd43, %rd2, %rd42;
	ld.global.f64 	%fd56, [%rd43+8];
	mul.wide.s32 	%rd44, %r19, 8;
	add.s64 	%rd45, %rd38, %rd44;
	ld.global.f64 	%fd57, [%rd45];
	fma.rn.f64 	%fd70, %fd56, %fd57, %fd55;
	add.s32 	%r39, %r39, 2;
$L__BB0_11:
	and.b32  	%r32, %r18, 1;
	setp.eq.b32 	%p11, %r32, 1;
	not.pred 	%p12, %p11;
	@%p12 bra 	$L__BB0_13;
	add.s32 	%r33, %r39, %r3;
	mul.wide.u32 	%rd46, %r33, 8;
	add.s64 	%rd47, %rd2, %rd46;
	ld.global.f64 	%fd58, [%rd47];
	mad.lo.s32 	%r34, %r39, %r19, %r1;
	mul.wide.s32 	%rd48, %r34, 8;
	add.s64 	%rd49, %rd1, %rd48;
	ld.global.f64 	%fd59, [%rd49];
	fma.rn.f64 	%fd70, %fd58, %fd59, %fd70;
$L__BB0_13:
	cvta.to.global.u64 	%rd50, %rd6;
	mul.wide.s32 	%rd51, %r1, 8;
	add.s64 	%rd52, %rd50, %rd51;
	ld.global.f64 	%fd60, [%rd52];
	add.f64 	%fd61, %fd70, %fd60;
	max.f64 	%fd62, %fd61, 0d0000000000000000;
	mad.lo.s32 	%r35, %r19, %r2, %r1;
	cvta.to.global.u64 	%rd53, %rd7;
	mul.wide.s32 	%rd54, %r35, 8;
	add.s64 	%rd55, %rd53, %rd54;
	st.global.f64 	[%rd55], %fd62;
$L__BB0_14:
	ret;

}
	// .globl	_Z28cudaBackPropagateErrorOutputPdS_S_i
.visible .entry _Z28cudaBackPropagateErrorOutputPdS_S_i(
	.param .u64 .ptr .align 1 _Z28cudaBackPropagateErrorOutputPdS_S_i_param_0,
	.param .u64 .ptr .align 1 _Z28cudaBackPropagateErrorOutputPdS_S_i_param_1,
	.param .u64 .ptr .align 1 _Z28cudaBackPropagateErrorOutputPdS_S_i_param_2,
	.param .u32 _Z28cudaBackPropagateErrorOutputPdS_S_i_param_3
)
{
	.reg .pred 	%p<3>;
	.reg .b32 	%r<6>;
	.reg .b64 	%rd<13>;
	.reg .b64 	%fd<4>;

	ld.param.u64 	%rd2, [_Z28cudaBackPropagateErrorOutputPdS_S_i_param_0];
	ld.param.u64 	%rd3, [_Z28cudaBackPropagateErrorOutputPdS_S_i_param_1];
	ld.param.u64 	%rd4, [_Z28cudaBackPropagateErrorOutputPdS_S_i_param_2];
	ld.param.u32 	%r2, [_Z28cudaBackPropagateErrorOutputPdS_S_i_param_3];
	mov.u32 	%r3, %ctaid.x;
	mov.u32 	%r4, %ntid.x;
	mov.u32 	%r5, %tid.x;
	mad.lo.s32 	%r1, %r3, %r4, %r5;
	setp.ge.s32 	%p1, %r1, %r2;
	@%p1 bra 	$L__BB1_3;
	cvta.to.global.u64 	%rd5, %rd4;
	cvta.to.global.u64 	%rd6, %rd2;
	mul.wide.s32 	%rd7, %r1, 8;
	add.s64 	%rd1, %rd5, %rd7;
	mov.b64 	%rd8, 0;
	st.global.u64 	[%rd1], %rd8;
	add.s64 	%rd9, %rd6, %rd7;
	ld.global.f64 	%fd1, [%rd9];
	setp.leu.f64 	%p2, %fd1, 0d0000000000000000;
	@%p2 bra 	$L__BB1_3;
	cvta.to.global.u64 	%rd10, %rd3;
	add.s64 	%rd12, %rd10, %rd7;
	ld.global.f64 	%fd2, [%rd12];
	sub.f64 	%fd3, %fd2, %fd1;
	st.global.f64 	[%rd1], %fd3;
$L__BB1_3:
	ret;

}
	// .globl	_Z22cudaBackPropagateErrorPdS_S_S_iii
.visible .entry _Z22cudaBackPropagateErrorPdS_S_S_iii(
	.param .u64 .ptr .align 1 _Z22cudaBackPropagateErrorPdS_S_S_iii_param_0,
	.param .u64 .ptr .align 1 _Z22cudaBackPropagateErrorPdS_S_S_iii_param_1,
	.param .u64 .ptr .align 1 _Z22cudaBackPropagateErrorPdS_S_S_iii_param_2,
	.param .u64 .ptr .align 1 _Z22cudaBackPropagateErrorPdS_S_S_iii_param_3,
	.param .u32 _Z22cudaBackPropagateErrorPdS_S_S_iii_param_4,
	.param .u32 _Z22cudaBackPropagateErrorPdS_S_S_iii_param_5,
	.param .u32 _Z22cudaBackPropagateErrorPdS_S_S_iii_param_6
)
{
	.reg .pred 	%p<15>;
	.reg .b32 	%r<50>;
	.reg .b64 	%rd<47>;
	.reg .b64 	%fd<113>;

	ld.param.u64 	%rd10, [_Z22cudaBackPropagateErrorPdS_S_S_iii_param_0];
	ld.param.u64 	%rd12, [_Z22cudaBackPropagateErrorPdS_S_S_iii_param_1];
	ld.param.u64 	%rd13, [_Z22cudaBackPropagateErrorPdS_S_S_iii_param_2];
	ld.param.u64 	%rd11, [_Z22cudaBackPropagateErrorPdS_S_S_iii_param_3];
	ld.param.u32 	%r28, [_Z22cudaBackPropagateErrorPdS_S_S_iii_param_4];
	ld.param.u32 	%r29, [_Z22cudaBackPropagateErrorPdS_S_S_iii_param_5];
	ld.param.u32 	%r27, [_Z22cudaBackPropagateErrorPdS_S_S_iii_param_6];
	cvta.to.global.u64 	%rd1, %rd13;
	cvta.to.global.u64 	%rd2, %rd12;
	mov.u32 	%r30, %ctaid.x;
	mov.u32 	%r31, %ntid.x;
	mov.u32 	%r32, %tid.x;
	mad.lo.s32 	%r1, %r30, %r31, %r32;
	mov.u32 	%r33, %ctaid.y;
	mov.u32 	%r34, %ntid.y;
	mov.u32 	%r35, %tid.y;
	mad.lo.s32 	%r36, %r33, %r34, %r35;
	setp.ge.s32 	%p1, %r1, %r28;
	setp.ge.s32 	%p2, %r36, %r29;
	or.pred  	%p3, %p1, %p2;
	@%p3 bra 	$L__BB2_15;
	cvta.to.global.u64 	%rd14, %rd10;
	mad.lo.s32 	%r3, %r29, %r1, %r36;
	mul.wide.s32 	%rd15, %r3, 8;
	add.s64 	%rd16, %rd14, %rd15;
	ld.global.f64 	%fd15, [%rd16];
	setp.leu.f64 	%p4, %fd15, 0d0000000000000000;
	setp.lt.s32 	%p5, %r27, 1;
	mov.f64 	%fd112, 0d0000000000000000;
	or.pred  	%p6, %p4, %p5;
	@%p6 bra 	$L__BB2_14;
	mul.lo.s32 	%r4, %r27, %r36;
	mul.lo.s32 	%r5, %r27, %r1;
	and.b32  	%r6, %r27, 15;
	setp.lt.u32 	%p7, %r27, 16;
	mov.f64 	%fd112, 0d0000000000000000;
	mov.b32 	%r46, 0;
	@%p7 bra 	$L__BB2_5;
	and.b32  	%r46, %r27, 2147483632;
	neg.s32 	%r44, %r46;
	mul.wide.u32 	%rd17, %r4, 8;
	add.s64 	%rd18, %rd17, %rd2;
	add.s64 	%rd45, %rd18, 64;
	add.s64 	%rd4, %rd1, 64;
	mov.f64 	%fd112, 0d0000000000000000;
	mov.u32 	%r43, %r5;
$L__BB2_4:
	.pragma "nounroll";
	mul.wide.s32 	%rd19, %r43, 8;
	add.s64 	%rd20, %rd4, %rd19;
	ld.global.f64 	%fd19, [%rd45+-64];
	ld.global.f64 	%fd20, [%rd20+-64];
	fma.rn.f64 	%fd21, %fd19, %fd20, %fd112;
	ld.global.f64 	%fd22, [%rd45+-56];
	ld.global.f64 	%fd23, [%rd20+-56];
	fma.rn.f64 	%fd24, %fd22, %fd23, %fd21;
	ld.global.f64 	%fd25, [%rd45+-48];
	ld.global.f64 	%fd26, [%rd20+-48];
	fma.rn.f64 	%fd27, %fd25, %fd26, %fd24;
	ld.global.f64 	%fd28, [%rd45+-40];
	ld.global.f64 	%fd29, [%rd20+-40];
	fma.rn.f64 	%fd30, %fd28, %fd29, %fd27;
	ld.global.f64 	%fd31, [%rd45+-32];
	ld.global.f64 	%fd32, [%rd20+-32];
	fma.rn.f64 	%fd33, %fd31, %fd32, %fd30;
	ld.global.f64 	%fd34, [%rd45+-24];
	ld.global.f64 	%fd35, [%rd20+-24];
	fma.rn.f64 	%fd36, %fd34, %fd35, %fd33;
	ld.global.f64 	%fd37, [%rd45+-16];
	ld.global.f64 	%fd38, [%rd20+-16];
	fma.rn.f64 	%fd39, %fd37, %fd38, %fd36;
	ld.global.f64 	%fd40, [%rd45+-8];
	ld.global.f64 	%fd41, [%rd20+-8];
	fma.rn.f64 	%fd42, %fd40, %fd41, %fd39;
	ld.global.f64 	%fd43, [%rd45];
	ld.global.f64 	%fd44, [%rd20];
	fma.rn.f64 	%fd45, %fd43, %fd44, %fd42;
	ld.global.f64 	%fd46, [%rd45+8];
	ld.global.f64 	%fd47, [%rd20+8];
	fma.rn.f64 	%fd48, %fd46, %fd47, %fd45;
	ld.global.f64 	%fd49, [%rd45+16];
	ld.global.f64 	%fd50, [%rd20+16];
	fma.rn.f64 	%fd51, %fd49, %fd50, %fd48;
	ld.global.f64 	%fd52, [%rd45+24];
	ld.global.f64 	%fd53, [%rd20+24];
	fma.rn.f64 	%fd54, %fd52, %fd53, %fd51;
	ld.global.f64 	%fd55, [%rd45+32];
	ld.global.f64 	%fd56, [%rd20+32];
	fma.rn.f64 	%fd57, %fd55, %fd56, %fd54;
	ld.global.f64 	%fd58, [%rd45+40];
	ld.global.f64 	%fd59, [%rd20+40];
	fma.rn.f64 	%fd60, %fd58, %fd59, %fd57;
	ld.global.f64 	%fd61, [%rd45+48];
	ld.global.f64 	%fd62, [%rd20+48];
	fma.rn.f64 	%fd63, %fd61, %fd62, %fd60;
	ld.global.f64 	%fd64, [%rd45+56];
	ld.global.f64 	%fd65, [%rd20+56];
	fma.rn.f64 	%fd112, %fd64, %fd65, %fd63;
	add.s32 	%r44, %r44, 16;
	add.s64 	%rd45, %rd45, 128;
	add.s32 	%r43, %r43, 16;
	setp.ne.s32 	%p8, %r44, 0;
	@%p8 bra 	$L__BB2_4;
$L__BB2_5:
	setp.eq.s32 	%p9, %r6, 0;
	@%p9 bra 	$L__BB2_14;
	and.b32  	%r14, %r27, 7;
	setp.lt.u32 	%p10, %r6, 8;
	@%p10 bra 	$L__BB2_8;
	add.s32 	%r38, %r46, %r4;
	mul.wide.u32 	%rd21, %r38, 8;
	add.s64 	%rd22, %rd2, %rd21;
	ld.global.f64 	%fd67, [%rd22];
	add.s32 	%r39, %r46, %r5;
	mul.wide.s32 	%rd23, %r39, 8;
	add.s64 	%rd24, %rd1, %rd23;
	ld.global.f64 	%fd68, [%rd24];
	fma.rn.f64 	%fd69, %fd67, %fd68, %fd112;
	cvt.u64.u32 	%rd25, %r4;
	cvt.u64.u32 	%rd26, %r46;
	add.s64 	%rd27, %rd26, %rd25;
	shl.b64 	%rd28, %rd27, 3;
	add.s64 	%rd29, %rd2, %rd28;
	ld.global.f64 	%fd70, [%rd29+8];
	ld.global.f64 	%fd71, [%rd24+8];
	fma.rn.f64 	%fd72, %fd70, %fd71, %fd69;
	ld.global.f64 	%fd73, [%rd29+16];
	ld.global.f64 	%fd74, [%rd24+16];
	fma.rn.f64 	%fd75, %fd73, %fd74, %fd72;
	ld.global.f64 	%fd76, [%rd29+24];
	ld.global.f64 	%fd77, [%rd24+24];
	fma.rn.f64 	%fd78, %fd76, %fd77, %fd75;
	ld.global.f64 	%fd79, [%rd29+32];
	ld.global.f64 	%fd80, [%rd24+32];
	fma.rn.f64 	%fd81, %fd79, %fd80, %fd78;
	ld.global.f64 	%fd82, [%rd29+40];
	ld.global.f64 	%fd83, [%rd24+40];
	fma.rn.f64 	%fd84, %fd82, %fd83, %fd81;
	ld.global.f64 	%fd85, [%rd29+48];
	ld.global.f64 	%fd86, [%rd24+48];
	fma.rn.f64 	%fd87, %fd85, %fd86, %fd84;
	ld.global.f64 	%fd88, [%rd29+56];
	ld.global.f64 	%fd89, [%rd24+56];
	fma.rn.f64 	%fd112, %fd88, %fd89, %fd87;
	add.s32 	%r46, %r46, 8;
$L__BB2_8:
	setp.eq.s32 	%p11, %r14, 0;
	@%p11 bra 	$L__BB2_14;
	and.b32  	%r17, %r27, 3;
	setp.lt.u32 	%p12, %r14, 4;
	@%p12 bra 	$L__BB2_11;
	add.s32 	%r40, %r46, %r4;
	mul.wide.u32 	%rd30, %r40, 8;
	add.s64 	%rd31, %rd2, %rd30;
	ld.global.f64 	%fd91, [%rd31];
	add.s32 	%r41, %r46, %r5;
	mul.wide.s32 	%rd32, %r41, 8;
	add.s64 	%rd33, %rd1, %rd32;
	ld.global.f64 	%fd92, [%rd33];
	fma.rn.f64 	%fd93, %fd91, %fd92, %fd112;
	cvt.u64.u32 	%rd34, %r4;
	cvt.u64.u32 	%rd35, %r46;
	add.s64 	%rd36, %rd35, %rd34;
	shl.b64 	%rd37, %rd36, 3;
	add.s64 	%rd38, %rd2, %rd37;
	ld.global.f64 	%fd94, [%rd38+8];
	ld.global.f64 	%fd95, [%rd33+8];
	fma.rn.f64 	%fd96, %fd94, %fd95, %fd93;
	ld.global.f64 	%fd97, [%rd38+16];
	ld.global.f64 	%fd98, [%rd33+16];
	fma.rn.f64 	%fd99, %fd97, %fd98, %fd96;
	ld.global.f64 	%fd100, [%rd38+24];
	ld.global.f64 	%fd101, [%rd33+24];
	fma.rn.f64 	%fd112, %fd100, %fd101, %fd99;
	add.s32 	%r46, %r46, 4;
$L__BB2_11:
	setp.eq.s32 	%p13, %r17, 0;
	@%p13 bra 	$L__BB2_14;
	add.s32 	%r49, %r46, %r5;
	add.s32 	%r42, %r46, %r4;
	mul.wide.u32 	%rd39, %r42, 8;
	add.s64 	%rd46, %rd2, %rd39;
	neg.s32 	%r48, %r17;
$L__BB2_13:
	.pragma "nounroll";
	mul.wide.s32 	%rd40, %r49, 8;
	add.s64 	%rd41, %rd1, %rd40;
	ld.global.f64 	%fd102, [%rd46];
	ld.global.f64 	%fd103, [%rd41];
	fma.rn.f64 	%fd112, %fd102, %fd103, %fd112;
	add.s32 	%r49, %r49, 1;
	add.s64 	%rd46, %rd46, 8;
	add.s32 	%r48, %r48, 1;
	setp.ne.s32 	%p14, %r48, 0;
	@%p14 bra 	$L__BB2_13;
$L__BB2_14:
	cvta.to.global.u64 	%rd42, %rd11;
	add.s64 	%rd44, %rd42, %rd15;
	st.global.f64 	[%rd44], %fd112;
$L__BB2_15:
	ret;

}


// ===== COMPILED SASS (sm_100) =====

	.target	sm_100

	.elftype	@"ET_EXEC"


//--------------------- .note.nv.tkinfo           --------------------------
	.section	.note.nv.tkinfo,"",@"SHT_NOTE"
	.sectionflags	@"SHF_NOTE_NV_TKINFO"
	.tkinfo
        /*0018*/ 	.word	0x00000002
        /*0030*/ 	.string	""
        /*0030*/ 	.string	"ptxas"
        /*0030*/ 	.string	"Cuda compilation tools, release 13.0, V13.0.88"
        /*0030*/ 	.string	"Build cuda_13.0.r13.0/compiler.36424714_0"
        /*0030*/ 	.string	"-arch sm_100 -m 64 "



//--------------------- .note.nv.cuinfo           --------------------------
	.section	.note.nv.cuinfo,"",@"SHT_NOTE"
	.sectionflags	@"SHF_NOTE_NV_CUINFO"
        /*0018*/ 	.short	0x0002
        /*001a*/ 	.short	0x0064
        /*001c*/ 	.short	0x0082
	.zero		2


//--------------------- .nv.info                  --------------------------
	.section	.nv.info,"",@"SHT_CUDA_INFO"
	.align	4


	//----- nvinfo : EIATTR_REGCOUNT
	.align		4
        /*0000*/ 	.byte	0x04, 0x2f
        /*0002*/ 	.short	(.L_1 - .L_0)
	.align		4
.L_0:
        /*0004*/ 	.word	index@(_Z15cudaFeedForwardPdS_S_S_iii)
        /*0008*/ 	.word	0x00000020


	//----- nvinfo : EIATTR_FRAME_SIZE
	.align		4
.L_1:
        /*000c*/ 	.byte	0x04, 0x11
        /*000e*/ 	.short	(.L_3 - .L_2)
	.align		4
.L_2:
        /*0010*/ 	.word	index@(_Z15cudaFeedForwardPdS_S_S_iii)
        /*0014*/ 	.word	0x00000000


	//----- nvinfo : EIATTR_REGCOUNT
	.align		4
.L_3:
        /*0018*/ 	.byte	0x04, 0x2f
        /*001a*/ 	.short	(.L_5 - .L_4)
	.align		4
.L_4:
        /*001c*/ 	.word	index@(_Z28cudaBackPropagateErrorOutputPdS_S_i)
        /*0020*/ 	.word	0x0000000c


	//----- nvinfo : EIATTR_FRAME_SIZE
	.align		4
.L_5:
        /*0024*/ 	.byte	0x04, 0x11
        /*0026*/ 	.short	(.L_7 - .L_6)
	.align		4
.L_6:
        /*0028*/ 	.word	index@(_Z28cudaBackPropagateErrorOutputPdS_S_i)
        /*002c*/ 	.word	0x00000000


	//----- nvinfo : EIATTR_REGCOUNT
	.align		4
.L_7:
        /*0030*/ 	.byte	0x04, 0x2f
        /*0032*/ 	.short	(.L_9 - .L_8)
	.align		4
.L_8:
        /*0034*/ 	.word	index@(_Z22cudaBackPropagateErrorPdS_S_S_iii)
        /*0038*/ 	.word	0x00000020


	//----- nvinfo : EIATTR_FRAME_SIZE
	.align		4
.L_9:
        /*003c*/ 	.byte	0x04, 0x11
        /*003e*/ 	.short	(.L_11 - .L_10)
	.align		4
.L_10:
        /*0040*/ 	.word	index@(_Z22cudaBackPropagateErrorPdS_S_S_iii)
        /*0044*/ 	.word	0x00000000


	//----- nvinfo : EIATTR_MIN_STACK_SIZE
	.align		4
.L_11:
        /*0048*/ 	.byte	0x04, 0x12
        /*004a*/ 	.short	(.L_13 - .L_12)
	.align		4
.L_12:
        /*004c*/ 	.word	index@(_Z22cudaBackPropagateErrorPdS_S_S_iii)
        /*0050*/ 	.word	0x00000000


	//----- nvinfo : EIATTR_MIN_STACK_SIZE
	.align		4
.L_13:
        /*0054*/ 	.byte	0x04, 0x12
        /*0056*/ 	.short	(.L_15 - .L_14)
	.align		4
.L_14:
        /*0058*/ 	.word	index@(_Z28cudaBackPropagateErrorOutputPdS_S_i)
        /*005c*/ 	.word	0x00000000


	//----- nvinfo : EIATTR_MIN_STACK_SIZE
	.align		4
.L_15:
        /*0060*/ 	.byte	0x04, 0x12
        /*0062*/ 	.short	(.L_17 - .L_16)
	.align		4
.L_16:
        /*0064*/ 	.word	index@(_Z15cudaFeedForwardPdS_S_S_iii)
        /*0068*/ 	.word	0x00000000
.L_17:


//--------------------- .nv.compat                --------------------------
	.section	.nv.compat,"",@"SHT_CUDA_COMPAT_INFO"
	.align	4
        /*0000*/ 	.byte	0x02, 0x09, 0x00, 0x00, 0x02, 0x02, 0x01, 0x00, 0x02, 0x05, 0x05, 0x00, 0x03, 0x07, 0x01, 0x01
        /*0010*/ 	.byte	0x02, 0x03, 0x00, 0x00, 0x02, 0x06, 0x01, 0x00, 0x04, 0x0b, 0x08, 0x00, 0x01, 0x00, 0x00, 0x00
        /*0020*/ 	.byte	0x00, 0x00, 0x00, 0x00


//--------------------- .nv.info._Z22cudaBackPropagateErrorPdS_S_S_iii --------------------------
	.section	.nv.info._Z22cudaBackPropagateErrorPdS_S_S_iii,"",@"SHT_CUDA_INFO"
	.sectionflags	@""
	.align	4


	//----- nvinfo : EIATTR_CUDA_API_VERSION
	.align		4
        /*0000*/ 	.byte	0x04, 0x37
        /*0002*/ 	.short	(.L_19 - .L_18)
.L_18:
        /*0004*/ 	.word	0x00000082


	//----- nvinfo : EIATTR_KPARAM_INFO
	.align		4
.L_19:
        /*0008*/ 	.byte	0x04, 0x17
        /*000a*/ 	.short	(.L_21 - .L_20)
.L_20:
        /*000c*/ 	.word	0x00000000
        /*0010*/ 	.short	0x0006
        /*0012*/ 	.short	0x0028
        /*0014*/ 	.byte	0x00, 0xf0, 0x11, 0x00


	//----- nvinfo : EIATTR_KPARAM_INFO
	.align		4
.L_21:
        /*0018*/ 	.byte	0x04, 0x17
        /*001a*/ 	.short	(.L_23 - .L_22)
.L_22:
        /*001c*/ 	.word	0x00000000
        /*0020*/ 	.short	0x0005
        /*0022*/ 	.short	0x0024
        /*0024*/ 	.byte	0x00, 0xf0, 0x11, 0x00


	//----- nvinfo : EIATTR_KPARAM_INFO
	.align		4
.L_23:
        /*0028*/ 	.byte	0x04, 0x17
        /*002a*/ 	.short	(.L_25 - .L_24)
.L_24:
        /*002c*/ 	.word	0x00000000
        /*0030*/ 	.short	0x0004
        /*0032*/ 	.short	0x0020
        /*0034*/ 	.byte	0x00, 0xf0, 0x11, 0x00


	//----- nvinfo : EIATTR_KPARAM_INFO
	.align		4
.L_25:
        /*0038*/ 	.byte	0x04, 0x17
        /*003a*/ 	.short	(.L_27 - .L_26)
.L_26:
        /*003c*/ 	.word	0x00000000
        /*0040*/ 	.short	0x0003
        /*0042*/ 	.short	0x0018
        /*0044*/ 	.byte	0x00, 0xf5, 0x21, 0x00


	//----- nvinfo : EIATTR_KPARAM_INFO
	.align		4
.L_27:
        /*0048*/ 	.byte	0x04, 0x17
        /*004a*/ 	.short	(.L_29 - .L_28)
.L_28:
        /*004c*/ 	.word	0x00000000
        /*0050*/ 	.short	0x0002
        /*0052*/ 	.short	0x0010
        /*0054*/ 	.byte	0x00, 0xf5, 0x21, 0x00


	//----- nvinfo : EIATTR_KPARAM_INFO
	.align		4
.L_29:
        /*0058*/ 	.byte	0x04, 0x17
        /*005a*/ 	.short	(.L_31 - .L_30)
.L_30:
        /*005c*/ 	.word	0x00000000
        /*0060*/ 	.short	0x0001
        /*0062*/ 	.short	0x0008
        /*0064*/ 	.byte	0x00, 0xf5, 0x21, 0x00


	//----- nvinfo : EIATTR_KPARAM_INFO
	.align		4
.L_31:
        /*0068*/ 	.byte	0x04, 0x17
        /*006a*/ 	.short	(.L_33 - .L_32)
.L_32:
        /*006c*/ 	.word	0x00000000
        /*0070*/ 	.short	0x0000
        /*0072*/ 	.short	0x0000
        /*0074*/ 	.byte	0x00, 0xf5, 0x21, 0x00


	//----- nvinfo : EIATTR_SPARSE_MMA_MASK
	.align		4
.L_33:
        /*0078*/ 	.byte	0x03, 0x50
        /*007a*/ 	.short	0x0000


	//----- nvinfo : EIATTR_MAXREG_COUNT
	.align		4
        /*007c*/ 	.byte	0x03, 0x1b
        /*007e*/ 	.short	0x00ff


	//----- nvinfo : EIATTR_MERCURY_ISA_VERSION
	.align		4
        /*0080*/ 	.byte	0x03, 0x5f
        /*0082*/ 	.short	0x0101


	//----- nvinfo : EIATTR_VRC_CTA_INIT_COUNT
	.align		4
        /*0084*/ 	.byte	0x02, 0x4a
	.zero		1
	.zero		1


	//----- nvinfo : EIATTR_EXIT_INSTR_OFFSETS
	.align		4
        /*0088*/ 	.byte	0x04, 0x1c
        /*008a*/ 	.short	(.L_35 - .L_34)


	//   ....[0]....
.L_34:
        /*008c*/ 	.word	0x000000c0


	//   ....[1]....
        /*0090*/ 	.word	0x00000c50


	//----- nvinfo : EIATTR_CRS_STACK_SIZE
	.align		4
.L_35:
        /*0094*/ 	.byte	0x04, 0x1e
        /*0096*/ 	.short	(.L_37 - .L_36)
.L_36:
        /*0098*/ 	.word	0x00000000


	//----- nvinfo : EIATTR_CBANK_PARAM_SIZE
	.align		4
.L_37:
        /*009c*/ 	.byte	0x03, 0x19
        /*009e*/ 	.short	0x002c


	//----- nvinfo : EIATTR_PARAM_CBANK
	.align		4
        /*00a0*/ 	.byte	0x04, 0x0a
        /*00a2*/ 	.short	(.L_39 - .L_38)
	.align		4
.L_38:
        /*00a4*/ 	.word	index@(.nv.constant0._Z22cudaBackPropagateErrorPdS_S_S_iii)
        /*00a8*/ 	.short	0x0380
        /*00aa*/ 	.short	0x002c


	//----- nvinfo : EIATTR_SW_WAR
	.align		4
.L_39:
        /*00ac*/ 	.byte	0x04, 0x36
        /*00ae*/ 	.short	(.L_41 - .L_40)
.L_40:
        /*00b0*/ 	.word	0x00000008
.L_41:


//--------------------- .nv.info._Z28cudaBackPropagateErrorOutputPdS_S_i --------------------------
	.section	.nv.info._Z28cudaBackPropagateErrorOutputPdS_S_i,"",@"SHT_CUDA_INFO"
	.sectionflags	@""
	.align	4


	//----- nvinfo : EIATTR_CUDA_API_VERSION
	.align		4
        /*0000*/ 	.byte	0x04, 0x37
        /*0002*/ 	.short	(.L_43 - .L_42)
.L_42:
        /*0004*/ 	.word	0x00000082


	//----- nvinfo : EIATTR_KPARAM_INFO
	.align		4
.L_43:
        /*0008*/ 	.byte	0x04, 0x17
        /*000a*/ 	.short	(.L_45 - .L_44)
.L_44:
        /*000c*/ 	.word	0x00000000
        /*0010*/ 	.short	0x0003
        /*0012*/ 	.short	0x0018
        /*0014*/ 	.byte	0x00, 0xf0, 0x11, 0x00


	//----- nvinfo : EIATTR_KPARAM_INFO
	.align		4
.L_45:
        /*0018*/ 	.byte	0x04, 0x17
        /*001a*/ 	.short	(.L_47 - .L_46)
.L_46:
        /*001c*/ 	.word	0x00000000
        /*0020*/ 	.short	0x0002
        /*0022*/ 	.short	0x0010
        /*0024*/ 	.byte	0x00, 0xf5, 0x21, 0x00


	//----- nvinfo : EIATTR_KPARAM_INFO
	.align		4
.L_47:
        /*0028*/ 	.byte	0x04, 0x17
        /*002a*/ 	.short	(.L_49 - .L_48)
.L_48:
        /*002c*/ 	.word	0x00000000
        /*0030*/ 	.short	0x0001
        /*0032*/ 	.short	0x0008
        /*0034*/ 	.byte	0x00, 0xf5, 0x21, 0x00


	//----- nvinfo : EIATTR_KPARAM_INFO
	.align		4
.L_49:
        /*0038*/ 	.byte	0x04, 0x17
        /*003a*/ 	.short	(.L_51 - .L_50)
.L_50:
        /*003c*/ 	.word	0x00000000
        /*0040*/ 	.short	0x0000
        /*0042*/ 	.short	0x0000
        /*0044*/ 	.byte	0x00, 0xf5, 0x21, 0x00


	//----- nvinfo : EIATTR_SPARSE_MMA_MASK
	.align		4
.L_51:
        /*0048*/ 	.byte	0x03, 0x50
        /*004a*/ 	.short	0x0000


	//----- nvinfo : EIATTR_MAXREG_COUNT
	.align		4
        /*004c*/ 	.byte	0x03, 0x1b
        /*004e*/ 	.short	0x00ff


	//----- nvinfo : EIATTR_MERCURY_ISA_VERSION
	.align		4
        /*0050*/ 	.byte	0x03, 0x5f
        /*0052*/ 	.short	0x0101


	//----- nvinfo : EIATTR_VRC_CTA_INIT_COUNT
	.align		4
        /*0054*/ 	.byte	0x02, 0x4a
	.zero		1
	.zero		1


	//----- nvinfo : EIATTR_EXIT_INSTR_OFFSETS
	.align		4
        /*0058*/ 	.byte	0x04, 0x1c
        /*005a*/ 	.short	(.L_53 - .L_52)


	//   ....[0]....
.L_52:
        /*005c*/ 	.word	0x00000070


	//   ....[1]....
        /*0060*/ 	.word	0x00000100


	//   ....[2]....
        /*0064*/ 	.word	0x00000160


	//----- nvinfo : EIATTR_CBANK_PARAM_SIZE
	.align		4
.L_53:
        /*0068*/ 	.byte	0x03, 0x19
        /*006a*/ 	.short	0x001c


	//----- nvinfo : EIATTR_PARAM_CBANK
	.align		4
        /*006c*/ 	.byte	0x04, 0x0a
        /*006e*/ 	.short	(.L_55 - .L_54)
	.align		4
.L_54:
        /*0070*/ 	.word	index@(.nv.constant0._Z28cudaBackPropagateErrorOutputPdS_S_i)
        /*0074*/ 	.short	0x0380
        /*0076*/ 	.short	0x001c


	//----- nvinfo : EIATTR_SW_WAR
	.align		4
.L_55:
        /*0078*/ 	.byte	0x04, 0x36
        /*007a*/ 	.short	(.L_57 - .L_56)
.L_56:
        /*007c*/ 	.word	0x00000008
.L_57:


//--------------------- .nv.info._Z15cudaFeedForwardPdS_S_S_iii --------------------------
	.section	.nv.info._Z15cudaFeedForwardPdS_S_S_iii,"",@"SHT_CUDA_INFO"
	.sectionflags	@""
	.align	4


	//----- nvinfo : EIATTR_CUDA_API_VERSION
	.align		4
        /*0000*/ 	.byte	0x04, 0x37
        /*0002*/ 	.short	(.L_59 - .L_58)
.L_58:
        /*0004*/ 	.word	0x00000082


	//----- nvinfo : EIATTR_KPARAM_INFO
	.align		4
.L_59:
        /*0008*/ 	.byte	0x04, 0x17
        /*000a*/ 	.short	(.L_61 - .L_60)
.L_60:
        /*000c*/ 	.word	0x00000000
        /*0010*/ 	.short	0x0006
        /*0012*/ 	.short	0x0028
        /*0014*/ 	.byte	0x00, 0xf0, 0x11, 0x00


	//----- nvinfo : EIATTR_KPARAM_INFO
	.align		4
.L_61:
        /*0018*/ 	.byte	0x04, 0x17
        /*001a*/ 	.short	(.L_63 - .L_62)
.L_62:
        /*001c*/ 	.word	0x00000000
        /*0020*/ 	.short	0x0005
        /*0022*/ 	.short	0x0024
        /*0024*/ 	.byte	0x00, 0xf0, 0x11, 0x00


	//----- nvinfo : EIATTR_KPARAM_INFO
	.align		4
.L_63:
        /*0028*/ 	.byte	0x04, 0x17
        /*002a*/ 	.short	(.L_65 - .L_64)
.L_64:
        /*002c*/ 	.word	0x00000000
        /*0030*/ 	.short	0x0004
        /*0032*/ 	.short	0x0020
        /*0034*/ 	.byte	0x00, 0xf0, 0x11, 0x00


	//----- nvinfo : EIATTR_KPARAM_INFO
	.align		4
.L_65:
        /*0038*/ 	.byte	0x04, 0x17
        /*003a*/ 	.short	(.L_67 - .L_66)
.L_66:
        /*003c*/ 	.word	0x00000000
        /*0040*/ 	.short	0x0003
        /*0042*/ 	.short	0x0018
        /*0044*/ 	.byte	0x00, 0xf5, 0x21, 0x00


	//----- nvinfo : EIATTR_KPARAM_INFO
	.align		4
.L_67:
        /*0048*/ 	.byte	0x04, 0x17
        /*004a*/ 	.short	(.L_69 - .L_68)
.L_68:
        /*004c*/ 	.word	0x00000000
        /*0050*/ 	.short	0x0002
        /*0052*/ 	.short	0x0010
        /*0054*/ 	.byte	0x00, 0xf5, 0x21, 0x00


	//----- nvinfo : EIATTR_KPARAM_INFO
	.align		4
.L_69:
        /*0058*/ 	.byte	0x04, 0x17
        /*005a*/ 	.short	(.L_71 - .L_70)
.L_70:
        /*005c*/ 	.word	0x00000000
        /*0060*/ 	.short	0x0001
        /*0062*/ 	.short	0x0008
        /*0064*/ 	.byte	0x00, 0xf5, 0x21, 0x00


	//----- nvinfo : EIATTR_KPARAM_INFO
	.align		4
.L_71:
        /*0068*/ 	.byte	0x04, 0x17
        /*006a*/ 	.short	(.L_73 - .L_72)
.L_72:
        /*006c*/ 	.word	0x00000000
        /*0070*/ 	.short	0x0000
        /*0072*/ 	.short	0x0000
        /*0074*/ 	.byte	0x00, 0xf5, 0x21, 0x00


	//----- nvinfo : EIATTR_SPARSE_MMA_MASK
	.align		4
.L_73:
        /*0078*/ 	.byte	0x03, 0x50
        /*007a*/ 	.short	0x0000


	//----- nvinfo : EIATTR_MAXREG_COUNT
	.align		4
        /*007c*/ 	.byte	0x03, 0x1b
        /*007e*/ 	.short	0x00ff


	//----- nvinfo : EIATTR_MERCURY_ISA_VERSION
	.align		4
        /*0080*/ 	.byte	0x03, 0x5f
        /*0082*/ 	.short	0x0101


	//----- nvinfo : EIATTR_VRC_CTA_INIT_COUNT
	.align		4
        /*0084*/ 	.byte	0x02, 0x4a
	.zero		1
	.zero		1


	//----- nvinfo : EIATTR_EXIT_INSTR_OFFSETS
	.align		4
        /*0088*/ 	.byte	0x04, 0x1c
        /*008a*/ 	.short	(.L_75 - .L_74)


	//   ....[0]....
.L_74:
        /*008c*/ 	.word	0x000000d0


	//   ....[1]....
        /*0090*/ 	.word	0x000009b0


	//----- nvinfo : EIATTR_CBANK_PARAM_SIZE
	.align		4
.L_75:
        /*0094*/ 	.byte	0x03, 0x19
        /*0096*/ 	.short	0x002c


	//----- nvinfo : EIATTR_PARAM_CBANK
	.align		4
        /*0098*/ 	.byte	0x04, 0x0a
        /*009a*/ 	.short	(.L_77 - .L_76)
	.align		4
.L_76:
        /*009c*/ 	.word	index@(.nv.constant0._Z15cudaFeedForwardPdS_S_S_iii)
        /*00a0*/ 	.short	0x0380
        /*00a2*/ 	.short	0x002c


	//----- nvinfo : EIATTR_SW_WAR
	.align		4
.L_77:
        /*00a4*/ 	.byte	0x04, 0x36
        /*00a6*/ 	.short	(.L_79 - .L_78)
.L_78:
        /*00a8*/ 	.word	0x00000008
.L_79:


//--------------------- .nv.callgraph             --------------------------
	.section	.nv.callgraph,"",@"SHT_CUDA_CALLGRAPH"
	.align	4
	.sectionentsize	8
	.align		4
        /*0000*/ 	.word	0x00000000
	.align		4
        /*0004*/ 	.word	0xffffffff
	.align		4
        /*0008*/ 	.word	0x00000000
	.align		4
        /*000c*/ 	.word	0xfffffffe
	.align		4
        /*0010*/ 	.word	0x00000000
	.align		4
        /*0014*/ 	.word	0xfffffffd
	.align		4
        /*0018*/ 	.word	0x00000000
	.align		4
        /*001c*/ 	.word	0xfffffffc


//--------------------- .text._Z22cudaBackPropagateErrorPdS_S_S_iii --------------------------
	.section	.text._Z22cudaBackPropagateErrorPdS_S_S_iii,"ax",@progbits
	.align	128
        .global         _Z22cudaBackPropagateErrorPdS_S_S_iii
        .type           _Z22cudaBackPropagateErrorPdS_S_S_iii,@function
        .size           _Z22cudaBackPropagateErrorPdS_S_S_iii,(.L_x_14 - _Z22cudaBackPropagateErrorPdS_S_S_iii)
        .other          _Z22cudaBackPropagateErrorPdS_S_S_iii,@"STO_CUDA_ENTRY STV_DEFAULT"
_Z22cudaBackPropagateErrorPdS_S_S_iii:
.text._Z22cudaBackPropagateErrorPdS_S_S_iii:
[----:B------:R-:W-:Y:S01]  /*0000*/  LDC R1, c[0x0][0x37c] ;  /* 0x0000df00ff017b82 */ /* 0x000fe20000000800 */
[----:B------:R-:W0:Y:S07]  /*0010*/  S2R R3, SR_TID.Y ;  /* 0x0000000000037919 */ /* 0x000e2e0000002200 */
[----:B------:R-:W1:Y:S01]  /*0020*/  LDC R7, c[0x0][0x360] ;  /* 0x0000d800ff077b82 */ /* 0x000e620000000800 */
[----:B------:R-:W2:Y:S01]  /*0030*/  LDCU.64 UR8, c[0x0][0x3a0] ;  /* 0x00007400ff0877ac */ /* 0x000ea20008000a00 */
[----:B------:R-:W1:Y:S06]  /*0040*/  S2R R0, SR_TID.X ;  /* 0x0000000000007919 */ /* 0x000e6c0000002100 */
[----:B------:R-:W0:Y:S08]  /*0050*/  S2UR UR5, SR_CTAID.Y ;  /* 0x00000000000579c3 */ /* 0x000e300000002600 */
[----:B------:R-:W0:Y:S08]  /*0060*/  LDC R6, c[0x0][0x364] ;  /* 0x0000d900ff067b82 */ /* 0x000e300000000800 */
[----:B------:R-:W1:Y:S01]  /*0070*/  S2UR UR4, SR_CTAID.X ;  /* 0x00000000000479c3 */ /* 0x000e620000002500 */
[----:B0-----:R-:W-:-:S05]  /*0080*/  IMAD R6, R6, UR5, R3 ;  /* 0x0000000506067c24 */ /* 0x001fca000f8e0203 */
[----:B--2---:R-:W-:Y:S01]  /*0090*/  ISETP.GE.AND P0, PT, R6, UR9, PT ;  /* 0x0000000906007c0c */ /* 0x004fe2000bf06270 */
[----:B-1----:R-:W-:-:S05]  /*00a0*/  IMAD R7, R7, UR4, R0 ;  /* 0x0000000407077c24 */ /* 0x002fca000f8e0200 */
[----:B------:R-:W-:-:S13]  /*00b0*/  ISETP.GE.OR P0, PT, R7, UR8, P0 ;  /* 0x0000000807007c0c */ /* 0x000fda0008706670 */
[----:B------:R-:W-:Y:S05]  /*00c0*/  @P0 EXIT ;  /* 0x000000000000094d */ /* 0x000fea0003800000 */
[----:B------:R-:W0:Y:S01]  /*00d0*/  LDC.64 R4, c[0x0][0x380] ;  /* 0x0000e000ff047b82 */ /* 0x000e220000000a00 */
[----:B------:R-:W1:Y:S01]  /*00e0*/  LDCU.64 UR6, c[0x0][0x358] ;  /* 0x00006b00ff0677ac */ /* 0x000e620008000a00 */
[----:B------:R-:W-:-:S06]  /*00f0*/  IMAD R0, R7, UR9, R6 ;  /* 0x0000000907007c24 */ /* 0x000fcc000f8e0206 */
[----:B------:R-:W2:Y:S01]  /*0100*/  LDC R2, c[0x0][0x3a8] ;  /* 0x0000ea00ff027b82 */ /* 0x000ea20000000800 */
[----:B0-----:R-:W-:-:S06]  /*0110*/  IMAD.WIDE R4, R0, 0x8, R4 ;  /* 0x0000000800047825 */ /* 0x001fcc00078e0204 */
[----:B-1----:R-:W3:Y:S01]  /*0120*/  LDG.E.64 R4, desc[UR6][R4.64] ;  /* 0x0000000604047981 */ /* 0x002ee2000c1e1b00 */
[----:B------:R-:W-:Y:S01]  /*0130*/  BSSY.RECONVERGENT B0, `(.L_x_0) ;  /* 0x00000ae000007945 */ /* 0x000fe20003800200 */
[----:B--2---:R-:W-:Y:S02]  /*0140*/  ISETP.GE.AND P0, PT, R2, 0x1, PT ;  /* 0x000000010200780c */ /* 0x004fe40003f06270 */
[----:B------:R-:W-:-:S11]  /*0150*/  CS2R R20, SRZ ;  /* 0x0000000000147805 */ /* 0x000fd6000001ff00 */
[----:B---3--:R-:W-:-:S14]  /*0160*/  DSETP.LEU.OR P0, PT, R4, RZ, !P0 ;  /* 0x000000ff0400722a */ /* 0x008fdc000470b400 */
[----:B------:R-:W-:Y:S05]  /*0170*/  @P0 BRA `(.L_x_1) ;  /* 0x0000000800a40947 */ /* 0x000fea0003800000 */
[----:B------:R-:W-:Y:S01]  /*0180*/  ISETP.GE.U32.AND P1, PT, R2, 0x10, PT ;  /* 0x000000100200780c */ /* 0x000fe20003f26070 */
[-C--:B------:R-:W-:Y:S01]  /*0190*/  IMAD R4, R6, R2.reuse, RZ ;  /* 0x0000000206047224 */ /* 0x080fe200078e02ff */
[----:B------:R-:W-:Y:S01]  /*01a0*/  LOP3.LUT R3, R2, 0xf, RZ, 0xc0, !PT ;  /* 0x0000000f02037812 */ /* 0x000fe200078ec0ff */
[----:B------:R-:W-:Y:S01]  /*01b0*/  IMAD R5, R7, R2, RZ ;  /* 0x0000000207057224 */ /* 0x000fe200078e02ff */
[----:B------:R-:W-:Y:S01]  /*01c0*/  CS2R R20, SRZ ;  /* 0x0000000000147805 */ /* 0x000fe2000001ff00 */
[----:B------:R-:W-:Y:S01]  /*01d0*/  IMAD.MOV.U32 R25, RZ, RZ, RZ ;  /* 0x000000ffff197224 */ /* 0x000fe200078e00ff */
[----:B------:R-:W-:-:S07]  /*01e0*/  ISETP.NE.AND P0, PT, R3, RZ, PT ;  /* 0x000000ff0300720c */ /* 0x000fce0003f05270 */
[----:B------:R-:W-:Y:S06]  /*01f0*/  @!P1 BRA `(.L_x_2) ;  /* 0x0000000400189947 */ /* 0x000fec0003800000 */
[----:B------:R-:W0:Y:S01]  /*0200*/  LDC.64 R6, c[0x0][0x388] ;  /* 0x0000e200ff067b82 */ /* 0x000e220000000a00 */
[----:B------:R-:W1:Y:S01]  /*0210*/  LDCU.64 UR4, c[0x0][0x390] ;  /* 0x00007200ff0477ac */ /* 0x000e620008000a00 */
[----:B------:R-:W-:Y:S02]  /*0220*/  LOP3.LUT R25, R2, 0x7ffffff0, RZ, 0xc0, !PT ;  /* 0x7ffffff002197812 */ /* 0x000fe400078ec0ff */
[----:B------:R-:W-:Y:S02]  /*0230*/  CS2R R20, SRZ ;  /* 0x0000000000147805 */ /* 0x000fe4000001ff00 */
[----:B------:R-:W-:Y:S01]  /*0240*/  MOV R26, R5 ;  /* 0x00000005001a7202 */ /* 0x000fe20000000f00 */
[----:B------:R-:W-:Y:S01]  /*0250*/  IMAD.MOV R24, RZ, RZ, -R25 ;  /* 0x000000ffff187224 */ /* 0x000fe200078e0a19 */
[----:B-1----:R-:W-:-:S04]  /*0260*/  UIADD3 UR4, UP0, UPT, UR4, 0x40, URZ ;  /* 0x0000004004047890 */ /* 0x002fc8000ff1e0ff */
[----:B------:R-:W-:Y:S01]  /*0270*/  UIADD3.X UR5, UPT, UPT, URZ, UR5, URZ, UP0, !UPT ;  /* 0x00000005ff057290 */ /* 0x000fe200087fe4ff */
[----:B0-----:R-:W-:-:S03]  /*0280*/  IMAD.WIDE.U32 R6, R4, 0x8, R6 ;  /* 0x0000000804067825 */ /* 0x001fc600078e0006 */
[----:B------:R-:W-:-:S05]  /*0290*/  IADD3 R12, P1, PT, R6, 0x40, RZ ;  /* 0x00000040060c7810 */ /* 0x000fca0007f3e0ff */
[----:B------:R-:W-:-:S08]  /*02a0*/  IMAD.X R13, RZ, RZ, R7, P1 ;  /* 0x000000ffff0d7224 */ /* 0x000fd000008e0607 */
.L_x_3:
[----:B------:R-:W-:Y:S01]  /*02b0*/  MOV R7, UR5 ;  /* 0x0000000500077c02 */ /* 0x000fe20008000f00 */
[----:B------:R-:W-:Y:S02]  /*02c0*/  IMAD.U32 R6, RZ, RZ, UR4 ;  /* 0x00000004ff067e24 */ /* 0x000fe4000f8e00ff */
[----:B------:R-:W-:Y:S02]  /*02d0*/  IMAD.MOV.U32 R8, RZ, RZ, R12 ;  /* 0x000000ffff087224 */ /* 0x000fe400078e000c */
[----:B------:R-:W-:-:S04]  /*02e0*/  IMAD.WIDE R6, R26, 0x8, R6 ;  /* 0x000000081a067825 */ /* 0x000fc800078e0206 */
[----:B------:R-:W-:Y:S01]  /*02f0*/  IMAD.MOV.U32 R9, RZ, RZ, R13 ;  /* 0x000000ffff097224 */ /* 0x000fe200078e000d */
[----:B------:R-:W2:Y:S04]  /*0300*/  LDG.E.64 R18, desc[UR6][R6.64+-0x40] ;  /* 0xffffc00606127981 */ /* 0x000ea8000c1e1b00 */
[----:B------:R-:W2:Y:S04]  /*0310*/  LDG.E.64 R10, desc[UR6][R8.64+-0x40] ;  /* 0xffffc006080a7981 */ /* 0x000ea8000c1e1b00 */
[----:B------:R-:W3:Y:S04]  /*0320*/  LDG.E.64 R14, desc[UR6][R8.64+-0x38] ;  /* 0xffffc806080e7981 */ /* 0x000ee8000c1e1b00 */
[----:B------:R-:W3:Y:S04]  /*0330*/  LDG.E.64 R16, desc[UR6][R6.64+-0x38] ;  /* 0xffffc80606107981 */ /* 0x000ee8000c1e1b00 */
[----:B------:R-:W4:Y:S04]  /*0340*/  LDG.E.64 R12, desc[UR6][R8.64+-0x30] ;  /* 0xffffd006080c7981 */ /* 0x000f28000c1e1b00 */
[----:B------:R-:W4:Y:S01]  /*0350*/  LDG.E.64 R22, desc[UR6][R6.64+-0x30] ;  /* 0xffffd00606167981 */ /* 0x000f22000c1e1b00 */
[----:B--2---:R-:W-:-:S03]  /*0360*/  DFMA R18, R10, R18, R20 ;  /* 0x000000120a12722b */ /* 0x004fc60000000014 */
[----:B------:R-:W2:Y:S04]  /*0370*/  LDG.E.64 R10, desc[UR6][R8.64+-0x28] ;  /* 0xffffd806080a7981 */ /* 0x000ea8000c1e1b00 */
[----:B------:R-:W2:Y:S01]  /*0380*/  LDG.E.64 R20, desc[UR6][R6.64+-0x28] ;  /* 0xffffd80606147981 */ /* 0x000ea2000c1e1b00 */
[----:B---3--:R-:W-:-:S03]  /*0390*/  DFMA R16, R14, R16, R18 ;  /* 0x000000100e10722b */ /* 0x008fc60000000012 */
[----:B------:R-:W3:Y:S04]  /*03a0*/  LDG.E.64 R14, desc[UR6][R8.64+-0x20] ;  /* 0xffffe006080e7981 */ /* 0x000ee8000c1e1b00 */
[----:B------:R-:W3:Y:S01]  /*03b0*/  LDG.E.64 R18, desc[UR6][R6.64+-0x20] ;  /* 0xffffe00606127981 */ /* 0x000ee2000c1e1b00 */
[----:B----4-:R-:W-:-:S03]  /*03c0*/  DFMA R22, R12, R22, R16 ;  /* 0x000000160c16722b */ /* 0x010fc60000000010 */
        /* <DEDUP_REMOVED lines=32> */
[----:B------:R-:W-:Y:S01]  /*05d0*/  IADD3 R24, PT, PT, R24, 0x10, RZ ;  /* 0x0000001018187810 */ /* 0x000fe20007ffe0ff */
[----:B---3--:R-:W-:-:S03]  /*05e0*/  DFMA R12, R14, R16, R12 ;  /* 0x000000100e0c722b */ /* 0x008fc6000000000c */
[----:B------:R-:W-:-:S05]  /*05f0*/  ISETP.NE.AND P1, PT, R24, RZ, PT ;  /* 0x000000ff1800720c */ /* 0x000fca0003f25270 */
[----:B----4-:R-:W-:Y:S01]  /*0600*/  DFMA R20, R20, R22, R12 ;  /* 0x000000161414722b */ /* 0x010fe2000000000c */
[----:B------:R-:W-:Y:S01]  /*0610*/  IADD3 R12, P2, PT, R8, 0x80, RZ ;  /* 0x00000080080c7810 */ /* 0x000fe20007f5e0ff */
[----:B------:R-:W-:-:S04]  /*0620*/  VIADD R26, R26, 0x10 ;  /* 0x000000101a1a7836 */ /* 0x000fc80000000000 */
[----:B------:R-:W-:Y:S02]  /*0630*/  IMAD.X R13, RZ, RZ, R9, P2 ;  /* 0x000000ffff0d7224 */ /* 0x000fe400010e0609 */
[----:B--2---:R-:W-:Y:S01]  /*0640*/  DFMA R20, R10, R18, R20 ;  /* 0x000000120a14722b */ /* 0x004fe20000000014 */
[----:B------:R-:W-:Y:S10]  /*0650*/  @P1 BRA `(.L_x_3) ;  /* 0xfffffffc00141947 */ /* 0x000ff4000383ffff */
.L_x_2:
[----:B------:R-:W-:Y:S05]  /*0660*/  @!P0 BRA `(.L_x_1) ;  /* 0x0000000400688947 */ /* 0x000fea0003800000 */
[----:B------:R-:W-:Y:S02]  /*0670*/  ISETP.GE.U32.AND P1, PT, R3, 0x8, PT ;  /* 0x000000080300780c */ /* 0x000fe40003f26070 */
[----:B------:R-:W-:-:S04]  /*0680*/  LOP3.LUT R24, R2, 0x7, RZ, 0xc0, !PT ;  /* 0x0000000702187812 */ /* 0x000fc800078ec0ff */
[----:B------:R-:W-:-:S07]  /*0690*/  ISETP.NE.AND P0, PT, R24, RZ, PT ;  /* 0x000000ff1800720c */ /* 0x000fce0003f05270 */
[----:B------:R-:W-:Y:S06]  /*06a0*/  @!P1 BRA `(.L_x_4) ;  /* 0x0000000000909947 */ /* 0x000fec0003800000 */
[----:B------:R-:W0:Y:S01]  /*06b0*/  LDC.64 R12, c[0x0][0x388] ;  /* 0x0000e200ff0c7b82 */ /* 0x000e220000000a00 */
[----:B------:R-:W-:Y:S01]  /*06c0*/  IADD3 R3, PT, PT, R4, R25, RZ ;  /* 0x0000001904037210 */ /* 0x000fe20007ffe0ff */
[----:B------:R-:W-:Y:S01]  /*06d0*/  IMAD.IADD R7, R5, 0x1, R25 ;  /* 0x0000000105077824 */ /* 0x000fe200078e0219 */
[----:B------:R-:W1:Y:S05]  /*06e0*/  LDCU.64 UR4, c[0x0][0x388] ;  /* 0x00007100ff0477ac */ /* 0x000e6a0008000a00 */
[----:B------:R-:W2:Y:S01]  /*06f0*/  LDC.64 R8, c[0x0][0x390] ;  /* 0x0000e400ff087b82 */ /* 0x000ea20000000a00 */
[----:B0-----:R-:W-:-:S06]  /*0700*/  IMAD.WIDE.U32 R12, R3, 0x8, R12 ;  /* 0x00000008030c7825 */ /* 0x001fcc00078e000c */
[----:B------:R-:W3:Y:S01]  /*0710*/  LDG.E.64 R12, desc[UR6][R12.64] ;  /* 0x000000060c0c7981 */ /* 0x000ee2000c1e1b00 */
[----:B--2---:R-:W-:-:S05]  /*0720*/  IMAD.WIDE R8, R7, 0x8, R8 ;  /* 0x0000000807087825 */ /* 0x004fca00078e0208 */
[----:B------:R-:W3:Y:S01]  /*0730*/  LDG.E.64 R10, desc[UR6][R8.64] ;  /* 0x00000006080a7981 */ /* 0x000ee2000c1e1b00 */
[----:B------:R-:W-:-:S03]  /*0740*/  IADD3 R3, P1, PT, R4, R25, RZ ;  /* 0x0000001904037210 */ /* 0x000fc60007f3e0ff */
[----:B------:R-:W2:Y:S02]  /*0750*/  LDG.E.64 R18, desc[UR6][R8.64+0x8] ;  /* 0x0000080608127981 */ /* 0x000ea4000c1e1b00 */
[----:B------:R-:W-:Y:S01]  /*0760*/  IMAD.X R14, RZ, RZ, RZ, P1 ;  /* 0x000000ffff0e7224 */ /* 0x000fe200008e06ff */
[C---:B-1----:R-:W-:Y:S01]  /*0770*/  LEA R6, P1, R3.reuse, UR4, 0x3 ;  /* 0x0000000403067c11 */ /* 0x042fe2000f8218ff */
[----:B------:R-:W4:Y:S03]  /*0780*/  LDG.E.64 R26, desc[UR6][R8.64+0x38] ;  /* 0x00003806081a7981 */ /* 0x000f26000c1e1b00 */
[----:B------:R-:W-:Y:S02]  /*0790*/  LEA.HI.X R7, R3, UR5, R14, 0x3, P1 ;  /* 0x0000000503077c11 */ /* 0x000fe400088f1c0e */
[----:B------:R-:W5:Y:S04]  /*07a0*/  LDG.E.64 R14, desc[UR6][R8.64+0x10] ;  /* 0x00001006080e7981 */ /* 0x000f68000c1e1b00 */
[----:B------:R-:W2:Y:S04]  /*07b0*/  LDG.E.64 R22, desc[UR6][R6.64+0x8] ;  /* 0x0000080606167981 */ /* 0x000ea8000c1e1b00 */
[----:B------:R-:W5:Y:S04]  /*07c0*/  LDG.E.64 R16, desc[UR6][R6.64+0x10] ;  /* 0x0000100606107981 */ /* 0x000f68000c1e1b00 */
[----:B------:R-:W4:Y:S01]  /*07d0*/  LDG.E.64 R28, desc[UR6][R6.64+0x38] ;  /* 0x00003806061c7981 */ /* 0x000f22000c1e1b00 */
[----:B---3--:R-:W-:-:S03]  /*07e0*/  DFMA R20, R12, R10, R20 ;  /* 0x0000000a0c14722b */ /* 0x008fc60000000014 */
[----:B------:R-:W3:Y:S04]  /*07f0*/  LDG.E.64 R10, desc[UR6][R8.64+0x18] ;  /* 0x00001806080a7981 */ /* 0x000ee8000c1e1b00 */
[----:B------:R-:W3:Y:S01]  /*0800*/  LDG.E.64 R12, desc[UR6][R6.64+0x18] ;  /* 0x00001806060c7981 */ /* 0x000ee2000c1e1b00 */
[----:B--2---:R-:W-:-:S03]  /*0810*/  DFMA R18, R22, R18, R20 ;  /* 0x000000121612722b */ /* 0x004fc60000000014 */
[----:B------:R-:W2:Y:S04]  /*0820*/  LDG.E.64 R22, desc[UR6][R8.64+0x20] ;  /* 0x0000200608167981 */ /* 0x000ea8000c1e1b00 */
[----:B------:R-:W2:Y:S01]  /*0830*/  LDG.E.64 R20, desc[UR6][R6.64+0x20] ;  /* 0x0000200606147981 */ /* 0x000ea2000c1e1b00 */
[----:B-----5:R-:W-:-:S03]  /*0840*/  DFMA R14, R16, R14, R18 ;  /* 0x0000000e100e722b */ /* 0x020fc60000000012 */
[----:B------:R-:W5:Y:S04]  /*0850*/  LDG.E.64 R18, desc[UR6][R8.64+0x28] ;  /* 0x0000280608127981 */ /* 0x000f68000c1e1b00 */
[----:B------:R-:W5:Y:S01]  /*0860*/  LDG.E.64 R16, desc[UR6][R6.64+0x28] ;  /* 0x0000280606107981 */ /* 0x000f62000c1e1b00 */
[----:B---3--:R-:W-:-:S03]  /*0870*/  DFMA R10, R12, R10, R14 ;  /* 0x0000000a0c0a722b */ /* 0x008fc6000000000e */
[----:B------:R-:W3:Y:S04]  /*0880*/  LDG.E.64 R14, desc[UR6][R8.64+0x30] ;  /* 0x00003006080e7981 */ /* 0x000ee8000c1e1b00 */
[----:B------:R-:W3:Y:S01]  /*0890*/  LDG.E.64 R12, desc[UR6][R6.64+0x30] ;  /* 0x00003006060c7981 */ /* 0x000ee2000c1e1b00 */
[----:B--2---:R-:W-:-:S08]  /*08a0*/  DFMA R10, R20, R22, R10 ;  /* 0x00000016140a722b */ /* 0x004fd0000000000a */
[----:B-----5:R-:W-:Y:S01]  /*08b0*/  DFMA R10, R16, R18, R10 ;  /* 0x00000012100a722b */ /* 0x020fe2000000000a */
[----:B------:R-:W-:-:S07]  /*08c0*/  IADD3 R25, PT, PT, R25, 0x8, RZ ;  /* 0x0000000819197810 */ /* 0x000fce0007ffe0ff */
[----:B---3--:R-:W-:-:S08]  /*08d0*/  DFMA R10, R12, R14, R10 ;  /* 0x0000000e0c0a722b */ /* 0x008fd0000000000a */
[----:B----4-:R-:W-:-:S11]  /*08e0*/  DFMA R20, R28, R26, R10 ;  /* 0x0000001a1c14722b */ /* 0x010fd6000000000a */
.L_x_4:
[----:B------:R-:W-:Y:S05]  /*08f0*/  @!P0 BRA `(.L_x_1) ;  /* 0x0000000000c48947 */ /* 0x000fea0003800000 */
[----:B------:R-:W-:Y:S02]  /*0900*/  ISETP.GE.U32.AND P1, PT, R24, 0x4, PT ;  /* 0x000000041800780c */ /* 0x000fe40003f26070 */
[----:B------:R-:W-:-:S04]  /*0910*/  LOP3.LUT R22, R2, 0x3, RZ, 0xc0, !PT ;  /* 0x0000000302167812 */ /* 0x000fc800078ec0ff */
[----:B------:R-:W-:-:S07]  /*0920*/  ISETP.NE.AND P0, PT, R22, RZ, PT ;  /* 0x000000ff1600720c */ /* 0x000fce0003f05270 */
[----:B------:R-:W-:Y:S06]  /*0930*/  @!P1 BRA `(.L_x_5) ;  /* 0x0000000000609947 */ /* 0x000fec0003800000 */
[----:B------:R-:W0:Y:S01]  /*0940*/  LDC.64 R2, c[0x0][0x388] ;  /* 0x0000e200ff027b82 */ /* 0x000e220000000a00 */
[----:B------:R-:W1:Y:S01]  /*0950*/  LDCU.64 UR4, c[0x0][0x388] ;  /* 0x00007100ff0477ac */ /* 0x000e620008000a00 */
[C-C-:B------:R-:W-:Y:S01]  /*0960*/  IMAD.IADD R7, R4.reuse, 0x1, R25.reuse ;  /* 0x0000000104077824 */ /* 0x140fe200078e0219 */
[----:B------:R-:W-:Y:S01]  /*0970*/  IADD3 R10, P1, PT, R4, R25, RZ ;  /* 0x00000019040a7210 */ /* 0x000fe20007f3e0ff */
[----:B------:R-:W-:-:S04]  /*0980*/  IMAD.IADD R9, R5, 0x1, R25 ;  /* 0x0000000105097824 */ /* 0x000fc800078e0219 */
[----:B------:R-:W2:Y:S01]  /*0990*/  LDC.64 R26, c[0x0][0x390] ;  /* 0x0000e400ff1a7b82 */ /* 0x000ea20000000a00 */
[----:B0-----:R-:W-:Y:S01]  /*09a0*/  IMAD.WIDE.U32 R6, R7, 0x8, R2 ;  /* 0x0000000807067825 */ /* 0x001fe200078e0002 */
[----:B------:R-:W-:Y:S02]  /*09b0*/  IADD3.X R3, PT, PT, RZ, RZ, RZ, P1, !PT ;  /* 0x000000ffff037210 */ /* 0x000fe40000ffe4ff */
[----:B-1----:R-:W-:-:S03]  /*09c0*/  LEA R2, P1, R10, UR4, 0x3 ;  /* 0x000000040a027c11 */ /* 0x002fc6000f8218ff */
[----:B------:R-:W3:Y:S01]  /*09d0*/  LDG.E.64 R6, desc[UR6][R6.64] ;  /* 0x0000000606067981 */ /* 0x000ee2000c1e1b00 */
[----:B--2---:R-:W-:Y:S01]  /*09e0*/  IMAD.WIDE R26, R9, 0x8, R26 ;  /* 0x00000008091a7825 */ /* 0x004fe200078e021a */
[----:B------:R-:W-:-:S04]  /*09f0*/  LEA.HI.X R3, R10, UR5, R3, 0x3, P1 ;  /* 0x000000050a037c11 */ /* 0x000fc800088f1c03 */
[----:B------:R-:W3:Y:S04]  /*0a00*/  LDG.E.64 R8, desc[UR6][R26.64] ;  /* 0x000000061a087981 */ /* 0x000ee8000c1e1b00 */
[----:B------:R-:W2:Y:S04]  /*0a10*/  LDG.E.64 R10, desc[UR6][R26.64+0x8] ;  /* 0x000008061a0a7981 */ /* 0x000ea8000c1e1b00 */
[----:B------:R-:W2:Y:S04]  /*0a20*/  LDG.E.64 R12, desc[UR6][R2.64+0x8] ;  /* 0x00000806020c7981 */ /* 0x000ea8000c1e1b00 */
[----:B------:R-:W4:Y:S04]  /*0a30*/  LDG.E.64 R14, desc[UR6][R26.64+0x10] ;  /* 0x000010061a0e7981 */ /* 0x000f28000c1e1b00 */
[----:B------:R-:W4:Y:S04]  /*0a40*/  LDG.E.64 R16, desc[UR6][R2.64+0x10] ;  /* 0x0000100602107981 */ /* 0x000f28000c1e1b00 */
[----:B------:R-:W5:Y:S04]  /*0a50*/  LDG.E.64 R18, desc[UR6][R26.64+0x18] ;  /* 0x000018061a127981 */ /* 0x000f68000c1e1b00 */
[----:B------:R-:W5:Y:S01]  /*0a60*/  LDG.E.64 R28, desc[UR6][R2.64+0x18] ;  /* 0x00001806021c7981 */ /* 0x000f62000c1e1b00 */
[----:B------:R-:W-:Y:S01]  /*0a70*/  VIADD R25, R25, 0x4 ;  /* 0x0000000419197836 */ /* 0x000fe20000000000 */
[----:B---3--:R-:W-:-:S08]  /*0a80*/  DFMA R8, R6, R8, R20 ;  /* 0x000000080608722b */ /* 0x008fd00000000014 */
[----:B--2---:R-:W-:-:S08]  /*0a90*/  DFMA R8, R12, R10, R8 ;  /* 0x0000000a0c08722b */ /* 0x004fd00000000008 */
[----:B----4-:R-:W-:-:S08]  /*0aa0*/  DFMA R8, R16, R14, R8 ;  /* 0x0000000e1008722b */ /* 0x010fd00000000008 */
[----:B-----5:R-:W-:-:S11]  /*0ab0*/  DFMA R20, R28, R18, R8 ;  /* 0x000000121c14722b */ /* 0x020fd60000000008 */
.L_x_5:
[----:B------:R-:W-:Y:S05]  /*0ac0*/  @!P0 BRA `(.L_x_1) ;  /* 0x0000000000508947 */ /* 0x000fea0003800000 */
[----:B------:R-:W0:Y:S01]  /*0ad0*/  LDC.64 R6, c[0x0][0x388] ;  /* 0x0000e200ff067b82 */ /* 0x000e220000000a00 */
[----:B------:R-:W-:Y:S01]  /*0ae0*/  IMAD.IADD R9, R4, 0x1, R25 ;  /* 0x0000000104097824 */ /* 0x000fe200078e0219 */
[----:B------:R-:W-:Y:S02]  /*0af0*/  IADD3 R25, PT, PT, R5, R25, RZ ;  /* 0x0000001905197210 */ /* 0x000fe40007ffe0ff */
[----:B------:R-:W-:-:S04]  /*0b00*/  IADD3 R22, PT, PT, -R22, RZ, RZ ;  /* 0x000000ff16167210 */ /* 0x000fc80007ffe1ff */
[----:B------:R-:W1:Y:S01]  /*0b10*/  LDC.64 R2, c[0x0][0x390] ;  /* 0x0000e400ff027b82 */ /* 0x000e620000000a00 */
[----:B0-----:R-:W-:-:S04]  /*0b20*/  IMAD.WIDE.U32 R6, R9, 0x8, R6 ;  /* 0x0000000809067825 */ /* 0x001fc800078e0006 */
[----:B------:R-:W-:Y:S02]  /*0b30*/  IMAD.MOV.U32 R8, RZ, RZ, R6 ;  /* 0x000000ffff087224 */ /* 0x000fe400078e0006 */
[----:B------:R-:W-:-:S07]  /*0b40*/  IMAD.MOV.U32 R9, RZ, RZ, R7 ;  /* 0x000000ffff097224 */ /* 0x000fce00078e0007 */
.L_x_6:
[----:B-1----:R-:W-:-:S04]  /*0b50*/  IMAD.WIDE R4, R25, 0x8, R2 ;  /* 0x0000000819047825 */ /* 0x002fc800078e0202 */
[----:B------:R-:W-:Y:S02]  /*0b60*/  IMAD.MOV.U32 R6, RZ, RZ, R8 ;  /* 0x000000ffff067224 */ /* 0x000fe400078e0008 */
[----:B------:R-:W-:Y:S01]  /*0b70*/  IMAD.MOV.U32 R7, RZ, RZ, R9 ;  /* 0x000000ffff077224 */ /* 0x000fe200078e0009 */
[----:B------:R-:W2:Y:S05]  /*0b80*/  LDG.E.64 R4, desc[UR6][R4.64] ;  /* 0x0000000604047981 */ /* 0x000eaa000c1e1b00 */
[----:B------:R-:W2:Y:S01]  /*0b90*/  LDG.E.64 R6, desc[UR6][R6.64] ;  /* 0x0000000606067981 */ /* 0x000ea2000c1e1b00 */
[----:B------:R-:W-:Y:S01]  /*0ba0*/  IADD3 R22, PT, PT, R22, 0x1, RZ ;  /* 0x0000000116167810 */ /* 0x000fe20007ffe0ff */
[----:B------:R-:W-:Y:S01]  /*0bb0*/  VIADD R25, R25, 0x1 ;  /* 0x0000000119197836 */ /* 0x000fe20000000000 */
[----:B------:R-:W-:-:S02]  /*0bc0*/  IADD3 R8, P1, PT, R8, 0x8, RZ ;  /* 0x0000000808087810 */ /* 0x000fc40007f3e0ff */
[----:B------:R-:W-:Y:S02]  /*0bd0*/  ISETP.NE.AND P0, PT, R22, RZ, PT ;  /* 0x000000ff1600720c */ /* 0x000fe40003f05270 */
[----:B------:R-:W-:Y:S01]  /*0be0*/  IADD3.X R9, PT, PT, RZ, R9, RZ, P1, !PT ;  /* 0x00000009ff097210 */ /* 0x000fe20000ffe4ff */
[----:B--2---:R-:W-:-:S10]  /*0bf0*/  DFMA R20, R6, R4, R20 ;  /* 0x000000040614722b */ /* 0x004fd40000000014 */
[----:B------:R-:W-:Y:S05]  /*0c00*/  @P0 BRA `(.L_x_6) ;  /* 0xfffffffc00d00947 */ /* 0x000fea000383ffff */
.L_x_1:
[----:B------:R-:W-:Y:S05]  /*0c10*/  BSYNC.RECONVERGENT B0 ;  /* 0x0000000000007941 */ /* 0x000fea0003800200 */
.L_x_0:
[----:B------:R-:W0:Y:S02]  /*0c20*/  LDC.64 R2, c[0x0][0x398] ;  /* 0x0000e600ff027b82 */ /* 0x000e240000000a00 */
[----:B0-----:R-:W-:-:S05]  /*0c30*/  IMAD.WIDE R2, R0, 0x8, R2 ;  /* 0x0000000800027825 */ /* 0x001fca00078e0202 */
[----:B------:R-:W-:Y:S01]  /*0c40*/  STG.E.64 desc[UR6][R2.64], R20 ;  /* 0x0000001402007986 */ /* 0x000fe2000c101b06 */
[----:B------:R-:W-:Y:S05]  /*0c50*/  EXIT ;  /* 0x000000000000794d */ /* 0x000fea0003800000 */
.L_x_7:
[----:B------:R-:W-:-:S00]  /*0c60*/  BRA `(.L_x_7) ;  /* 0xfffffffc00fc7947 */ /* 0x000fc0000383ffff */
[----:B------:R-:W-:-:S00]  /*0c70*/  NOP ;  /* 0x0000000000007918 */ /* 0x000fc00000000000 */
        /* <DEDUP_REMOVED lines=8> */
.L_x_14:


//--------------------- .text._Z28cudaBackPropagateErrorOutputPdS_S_i --------------------------
	.section	.text._Z28cudaBackPropagateErrorOutputPdS_S_i,"ax",@progbits
	.align	128
        .global         _Z28cudaBackPropagateErrorOutputPdS_S_i
        .type           _Z28cudaBackPropagateErrorOutputPdS_S_i,@function
        .size           _Z28cudaBackPropagateErrorOutputPdS_S_i,(.L_x_15 - _Z28cudaBackPropagateErrorOutputPdS_S_i)
        .other          _Z28cudaBackPropagateErrorOutputPdS_S_i,@"STO_CUDA_ENTRY STV_DEFAULT"
_Z28cudaBackPropagateErrorOutputPdS_S_i:
.text._Z28cudaBackPropagateErrorOutputPdS_S_i:
[----:B------:R-:W-:Y:S01]  /*0000*/  LDC R1, c[0x0][0x37c] ;  /* 0x0000df00ff017b82 */ /* 0x000fe20000000800 */
[----:B------:R-:W0:Y:S07]  /*0010*/  S2R R0, SR_TID.X ;  /* 0x0000000000007919 */ /* 0x000e2e0000002100 */
[----:B------:R-:W0:Y:S01]  /*0020*/  S2UR UR4, SR_CTAID.X ;  /* 0x00000000000479c3 */ /* 0x000e220000002500 */
[----:B------:R-:W1:Y:S07]  /*0030*/  LDCU UR5, c[0x0][0x398] ;  /* 0x00007300ff0577ac */ /* 0x000e6e0008000800 */
[----:B------:R-:W0:Y:S02]  /*0040*/  LDC R9, c[0x0][0x360] ;  /* 0x0000d800ff097b82 */ /* 0x000e240000000800 */
[----:B0-----:R-:W-:-:S05]  /*0050*/  IMAD R9, R9, UR4, R0 ;  /* 0x0000000409097c24 */ /* 0x001fca000f8e0200 */
[----:B-1----:R-:W-:-:S13]  /*0060*/  ISETP.GE.AND P0, PT, R9, UR5, PT ;  /* 0x0000000509007c0c */ /* 0x002fda000bf06270 */
[----:B------:R-:W-:Y:S05]  /*0070*/  @P0 EXIT ;  /* 0x000000000000094d */ /* 0x000fea0003800000 */
[----:B------:R-:W0:Y:S01]  /*0080*/  LDC.64 R2, c[0x0][0x390] ;  /* 0x0000e400ff027b82 */ /* 0x000e220000000a00 */
[----:B------:R-:W1:Y:S07]  /*0090*/  LDCU.64 UR4, c[0x0][0x358] ;  /* 0x00006b00ff0477ac */ /* 0x000e6e0008000a00 */
[----:B------:R-:W2:Y:S01]  /*00a0*/  LDC.64 R4, c[0x0][0x380] ;  /* 0x0000e000ff047b82 */ /* 0x000ea20000000a00 */
[----:B0-----:R-:W-:-:S05]  /*00b0*/  IMAD.WIDE R2, R9, 0x8, R2 ;  /* 0x0000000809027825 */ /* 0x001fca00078e0202 */
[----:B-1----:R0:W-:Y:S01]  /*00c0*/  STG.E.64 desc[UR4][R2.64], RZ ;  /* 0x000000ff02007986 */ /* 0x0021e2000c101b04 */
[----:B--2---:R-:W-:-:S06]  /*00d0*/  IMAD.WIDE R4, R9, 0x8, R4 ;  /* 0x0000000809047825 */ /* 0x004fcc00078e0204 */
[----:B------:R-:W2:Y:S02]  /*00e0*/  LDG.E.64 R4, desc[UR4][R4.64] ;  /* 0x0000000404047981 */ /* 0x000ea4000c1e1b00 */
[----:B--2---:R-:W-:-:S14]  /*00f0*/  DSETP.GT.AND P0, PT, R4, RZ, PT ;  /* 0x000000ff0400722a */ /* 0x004fdc0003f04000 */
[----:B0-----:R-:W-:Y:S05]  /*0100*/  @!P0 EXIT ;  /* 0x000000000000894d */ /* 0x001fea0003800000 */
[----:B------:R-:W0:Y:S02]  /*0110*/  LDC.64 R6, c[0x0][0x388] ;  /* 0x0000e200ff067b82 */ /* 0x000e240000000a00 */
[----:B0-----:R-:W-:-:S06]  /*0120*/  IMAD.WIDE R6, R9, 0x8, R6 ;  /* 0x0000000809067825 */ /* 0x001fcc00078e0206 */
[----:B------:R-:W2:Y:S02]  /*0130*/  LDG.E.64 R6, desc[UR4][R6.64] ;  /* 0x0000000406067981 */ /* 0x000ea4000c1e1b00 */
[----:B--2---:R-:W-:-:S07]  /*0140*/  DADD R4, -R4, R6 ;  /* 0x0000000004047229 */ /* 0x004fce0000000106 */
[----:B------:R-:W-:Y:S01]  /*0150*/  STG.E.64 desc[UR4][R2.64], R4 ;  /* 0x0000000402007986 */ /* 0x000fe2000c101b04 */
[----:B------:R-:W-:Y:S05]  /*0160*/  EXIT ;  /* 0x000000000000794d */ /* 0x000fea0003800000 */
.L_x_8:
        /* <DEDUP_REMOVED lines=9> */
.L_x_15:


//--------------------- .text._Z15cudaFeedForwardPdS_S_S_iii --------------------------
	.section	.text._Z15cudaFeedForwardPdS_S_S_iii,"ax",@progbits
	.align	128
        .global         _Z15cudaFeedForwardPdS_S_S_iii
        .type           _Z15cudaFeedForwardPdS_S_S_iii,@function
        .size           _Z15cudaFeedForwardPdS_S_S_iii,(.L_x_16 - _Z15cudaFeedForwardPdS_S_S_iii)
        .other          _Z15cudaFeedForwardPdS_S_S_iii,@"STO_CUDA_ENTRY STV_DEFAULT"
_Z15cudaFeedForwardPdS_S_S_iii:
.text._Z15cudaFeedForwardPdS_S_S_iii:
[----:B------:R-:W-:Y:S01]  /*0000*/  LDC R1, c[0x0][0x37c] ;  /* 0x0000df00ff017b82 */ /* 0x000fe20000000800 */
[----:B------:R-:W0:Y:S07]  /*0010*/  S2R R2, SR_TID.X ;  /* 0x0000000000027919 */ /* 0x000e2e0000002100 */
[----:B------:R-:W0:Y:S01]  /*0020*/  S2UR UR4, SR_CTAID.X ;  /* 0x00000000000479c3 */ /* 0x000e220000002500 */
[----:B------:R-:W1:Y:S01]  /*0030*/  LDCU UR6, c[0x0][0x3a0] ;  /* 0x00007400ff0677ac */ /* 0x000e620008000800 */
[----:B------:R-:W2:Y:S06]  /*0040*/  S2R R5, SR_TID.Y ;  /* 0x0000000000057919 */ /* 0x000eac0000002200 */
[----:B------:R-:W0:Y:S08]  /*0050*/  LDC R3, c[0x0][0x360] ;  /* 0x0000d800ff037b82 */ /* 0x000e300000000800 */
[----:B------:R-:W2:Y:S08]  /*0060*/  S2UR UR5, SR_CTAID.Y ;  /* 0x00000000000579c3 */ /* 0x000eb00000002600 */
[----:B------:R-:W2:Y:S08]  /*0070*/  LDC R4, c[0x0][0x364] ;  /* 0x0000d900ff047b82 */ /* 0x000eb00000000800 */
[----:B------:R-:W3:Y:S01]  /*0080*/  LDC R0, c[0x0][0x3a8] ;  /* 0x0000ea00ff007b82 */ /* 0x000ee20000000800 */
[----:B0-----:R-:W-:-:S02]  /*0090*/  IMAD R3, R3, UR4, R2 ;  /* 0x0000000403037c24 */ /* 0x001fc4000f8e0202 */
[----:B--2---:R-:W-:-:S03]  /*00a0*/  IMAD R2, R4, UR5, R5 ;  /* 0x0000000504027c24 */ /* 0x004fc6000f8e0205 */
[----:B---3--:R-:W-:-:S04]  /*00b0*/  ISETP.GE.AND P0, PT, R3, R0, PT ;  /* 0x000000000300720c */ /* 0x008fc80003f06270 */
[----:B-1----:R-:W-:-:S13]  /*00c0*/  ISETP.GE.OR P0, PT, R2, UR6, P0 ;  /* 0x0000000602007c0c */ /* 0x002fda0008706670 */
[----:B------:R-:W-:Y:S05]  /*00d0*/  @P0 EXIT ;  /* 0x000000000000094d */ /* 0x000fea0003800000 */
[----:B------:R-:W0:Y:S01]  /*00e0*/  LDC R5, c[0x0][0x3a4] ;  /* 0x0000e900ff057b82 */ /* 0x000e220000000800 */
[----:B------:R-:W1:Y:S01]  /*00f0*/  LDCU.64 UR4, c[0x0][0x358] ;  /* 0x00006b00ff0477ac */ /* 0x000e620008000a00 */
[----:B------:R-:W-:Y:S02]  /*0100*/  CS2R R18, SRZ ;  /* 0x0000000000127805 */ /* 0x000fe4000001ff00 */
[----:B0-----:R-:W-:-:S13]  /*0110*/  ISETP.GE.AND P0, PT, R5, 0x1, PT ;  /* 0x000000010500780c */ /* 0x001fda0003f06270 */
[----:B-1----:R-:W-:Y:S05]  /*0120*/  @!P0 BRA `(.L_x_9) ;  /* 0x0000000400e08947 */ /* 0x002fea0003800000 */
[C---:B------:R-:W-:Y:S01]  /*0130*/  ISETP.GE.U32.AND P1, PT, R5.reuse, 0x8, PT ;  /* 0x000000080500780c */ /* 0x040fe20003f26070 */
[----:B------:R-:W-:Y:S01]  /*0140*/  IMAD R6, R2, R5, RZ ;  /* 0x0000000502067224 */ /* 0x000fe200078e02ff */
[----:B------:R-:W-:Y:S01]  /*0150*/  LOP3.LUT R4, R5, 0x7, RZ, 0xc0, !PT ;  /* 0x0000000705047812 */ /* 0x000fe200078ec0ff */
[----:B------:R-:W-:Y:S01]  /*0160*/  IMAD.MOV.U32 R7, RZ, RZ, RZ ;  /* 0x000000ffff077224 */ /* 0x000fe200078e00ff */
[----:B------:R-:W-:Y:S02]  /*0170*/  CS2R R18, SRZ ;  /* 0x0000000000127805 */ /* 0x000fe4000001ff00 */
[----:B------:R-:W-:-:S07]  /*0180*/  ISETP.NE.AND P0, PT, R4, RZ, PT ;  /* 0x000000ff0400720c */ /* 0x000fce0003f05270 */
[----:B------:R-:W-:Y:S06]  /*0190*/  @!P1 BRA `(.L_x_10) ;  /* 0x0000000000c49947 */ /* 0x000fec0003800000 */
[----:B------:R-:W0:Y:S01]  /*01a0*/  LDC.64 R8, c[0x0][0x380] ;  /* 0x0000e000ff087b82 */ /* 0x000e220000000a00 */
[----:B------:R-:W-:Y:S01]  /*01b0*/  LOP3.LUT R7, R5, 0x7ffffff8, RZ, 0xc0, !PT ;  /* 0x7ffffff805077812 */ /* 0x000fe200078ec0ff */
[----:B------:R-:W-:Y:S01]  /*01c0*/  IMAD.MOV.U32 R27, RZ, RZ, R3 ;  /* 0x000000ffff1b7224 */ /* 0x000fe200078e0003 */
[----:B------:R-:W-:-:S03]  /*01d0*/  CS2R R18, SRZ ;  /* 0x0000000000127805 */ /* 0x000fc6000001ff00 */
[----:B------:R-:W-:Y:S02]  /*01e0*/  IMAD.MOV R26, RZ, RZ, -R7 ;  /* 0x000000ffff1a7224 */ /* 0x000fe400078e0a07 */
[----:B0-----:R-:W-:-:S03]  /*01f0*/  IMAD.WIDE.U32 R8, R6, 0x8, R8 ;  /* 0x0000000806087825 */ /* 0x001fc600078e0008 */
[----:B------:R-:W-:-:S04]  /*0200*/  IADD3 R10, P1, PT, R8, 0x20, RZ ;  /* 0x00000020080a7810 */ /* 0x000fc80007f3e0ff */
[----:B------:R-:W-:-:S09]  /*0210*/  IADD3.X R11, PT, PT, RZ, R9, RZ, P1, !PT ;  /* 0x00000009ff0b7210 */ /* 0x000fd20000ffe4ff */
.L_x_11:
[----:B------:R-:W0:Y:S01]  /*0220*/  LDC.64 R22, c[0x0][0x388] ;  /* 0x0000e200ff167b82 */ /* 0x000e220000000a00 */
[----:B------:R-:W-:Y:S01]  /*0230*/  MOV R8, R10 ;  /* 0x0000000a00087202 */ /* 0x000fe20000000f00 */
[----:B------:R-:W-:-:S05]  /*0240*/  IMAD.MOV.U32 R9, RZ, RZ, R11 ;  /* 0x000000ffff097224 */ /* 0x000fca00078e000b */
[----:B------:R-:W2:Y:S04]  /*0250*/  LDG.E.64 R14, desc[UR4][R8.64+-0x20] ;  /* 0xffffe004080e7981 */ /* 0x000ea8000c1e1b00 */
[----:B------:R-:W3:Y:S01]  /*0260*/  LDG.E.64 R10, desc[UR4][R8.64+-0x18] ;  /* 0xffffe804080a7981 */ /* 0x000ee2000c1e1b00 */
[----:B0-----:R-:W-:-:S05]  /*0270*/  IMAD.WIDE R22, R27, 0x8, R22 ;  /* 0x000000081b167825 */ /* 0x001fca00078e0216 */
[----:B------:R-:W2:Y:S01]  /*0280*/  LDG.E.64 R12, desc[UR4][R22.64] ;  /* 0x00000004160c7981 */ /* 0x000ea2000c1e1b00 */
[----:B------:R-:W-:-:S05]  /*0290*/  IMAD.WIDE R28, R0, 0x8, R22 ;  /* 0x00000008001c7825 */ /* 0x000fca00078e0216 */
[----:B------:R-:W3:Y:S01]  /*02a0*/  LDG.E.64 R16, desc[UR4][R28.64] ;  /* 0x000000041c107981 */ /* 0x000ee2000c1e1b00 */
[C---:B------:R-:W-:Y:S01]  /*02b0*/  IMAD.WIDE R24, R0.reuse, 0x8, R28 ;  /* 0x0000000800187825 */ /* 0x040fe200078e021c */
[----:B--2---:R-:W-:Y:S02]  /*02c0*/  DFMA R18, R14, R12, R18 ;  /* 0x0000000c0e12722b */ /* 0x004fe40000000012 */
[----:B------:R-:W2:Y:S04]  /*02d0*/  LDG.E.64 R14, desc[UR4][R8.64+-0x10] ;  /* 0xfffff004080e7981 */ /* 0x000ea8000c1e1b00 */
[----:B------:R-:W2:Y:S01]  /*02e0*/  LDG.E.64 R12, desc[UR4][R24.64] ;  /* 0x00000004180c7981 */ /* 0x000ea2000c1e1b00 */
[----:B------:R-:W-:Y:S01]  /*02f0*/  IMAD.WIDE R20, R0, 0x8, R24 ;  /* 0x0000000800147825 */ /* 0x000fe200078e0218 */
[----:B---3--:R-:W-:-:S02]  /*0300*/  DFMA R16, R10, R16, R18 ;  /* 0x000000100a10722b */ /* 0x008fc40000000012 */
[----:B------:R-:W3:Y:S04]  /*0310*/  LDG.E.64 R10, desc[UR4][R8.64+-0x8] ;  /* 0xfffff804080a7981 */ /* 0x000ee8000c1e1b00 */
        /* <DEDUP_REMOVED lines=9> */
[----:B------:R-:W-:-:S03]  /*03b0*/  IMAD.WIDE R24, R0, 0x8, R28 ;  /* 0x0000000800187825 */ /* 0x000fc600078e021c */
[----:B------:R-:W4:Y:S01]  /*03c0*/  LDG.E.64 R22, desc[UR4][R8.64+0x18] ;  /* 0x0000180408167981 */ /* 0x000f22000c1e1b00 */
[----:B------:R-:W-:-:S06]  /*03d0*/  IMAD.WIDE R20, R0, 0x8, R24 ;  /* 0x0000000800147825 */ /* 0x000fcc00078e0218 */
[----:B------:R-:W4:Y:S01]  /*03e0*/  LDG.E.64 R20, desc[UR4][R20.64] ;  /* 0x0000000414147981 */ /* 0x000f22000c1e1b00 */
[----:B--2---:R-:W-:-:S03]  /*03f0*/  DFMA R14, R16, R14, R18 ;  /* 0x0000000e100e722b */ /* 0x004fc60000000012 */
[----:B------:R-:W2:Y:S04]  /*0400*/  LDG.E.64 R16, desc[UR4][R8.64+0x10] ;  /* 0x0000100408107981 */ /* 0x000ea8000c1e1b00 */
[----:B------:R-:W2:Y:S01]  /*0410*/  LDG.E.64 R18, desc[UR4][R24.64] ;  /* 0x0000000418127981 */ /* 0x000ea2000c1e1b00 */
[----:B------:R-:W-:Y:S01]  /*0420*/  IADD3 R26, PT, PT, R26, 0x8, RZ ;  /* 0x000000081a1a7810 */ /* 0x000fe20007ffe0ff */
[----:B---3--:R-:W-:-:S03]  /*0430*/  DFMA R10, R10, R12, R14 ;  /* 0x0000000c0a0a722b */ /* 0x008fc6000000000e */
[----:B------:R-:W-:Y:S02]  /*0440*/  ISETP.NE.AND P1, PT, R26, RZ, PT ;  /* 0x000000ff1a00720c */ /* 0x000fe40003f25270 */
[----:B------:R-:W-:-:S03]  /*0450*/  LEA R27, R0, R27, 0x3 ;  /* 0x0000001b001b7211 */ /* 0x000fc600078e18ff */
[----:B--2---:R-:W-:Y:S01]  /*0460*/  DFMA R18, R16, R18, R10 ;  /* 0x000000121012722b */ /* 0x004fe2000000000a */
[----:B------:R-:W-:-:S07]  /*0470*/  IADD3 R10, P2, PT, R8, 0x40, RZ ;  /* 0x00000040080a7810 */ /* 0x000fce0007f5e0ff */
[----:B----4-:R-:W-:Y:S01]  /*0480*/  DFMA R18, R22, R20, R18 ;  /* 0x000000141612722b */ /* 0x010fe20000000012 */
[----:B------:R-:W-:Y:S01]  /*0490*/  IMAD.X R11, RZ, RZ, R9, P2 ;  /* 0x000000ffff0b7224 */ /* 0x000fe200010e0609 */
[----:B------:R-:W-:Y:S09]  /*04a0*/  @P1 BRA `(.L_x_11) ;  /* 0xfffffffc005c1947 */ /* 0x000ff2000383ffff */
.L_x_10:
[----:B------:R-:W-:Y:S05]  /*04b0*/  @!P0 BRA `(.L_x_9) ;  /* 0x0000000000fc8947 */ /* 0x000fea0003800000 */
[----:B------:R-:W-:Y:S02]  /*04c0*/  ISETP.GE.U32.AND P1, PT, R4, 0x4, PT ;  /* 0x000000040400780c */ /* 0x000fe40003f26070 */
[----:B------:R-:W-:-:S04]  /*04d0*/  LOP3.LUT R26, R5, 0x3, RZ, 0xc0, !PT ;  /* 0x00000003051a7812 */ /* 0x000fc800078ec0ff */
[----:B------:R-:W-:-:S07]  /*04e0*/  ISETP.NE.AND P0, PT, R26, RZ, PT ;  /* 0x000000ff1a00720c */ /* 0x000fce0003f05270 */
[----:B------:R-:W-:Y:S06]  /*04f0*/  @!P1 BRA `(.L_x_12) ;  /* 0x00000000006c9947 */ /* 0x000fec0003800000 */
[----:B------:R-:W0:Y:S01]  /*0500*/  LDC.64 R24, c[0x0][0x380] ;  /* 0x0000e000ff187b82 */ /* 0x000e220000000a00 */
[----:B------:R-:W1:Y:S01]  /*0510*/  LDCU.64 UR6, c[0x0][0x380] ;  /* 0x00007000ff0677ac */ /* 0x000e620008000a00 */
[C---:B------:R-:W-:Y:S01]  /*0520*/  IMAD.IADD R9, R6.reuse, 0x1, R7 ;  /* 0x0000000106097824 */ /* 0x040fe200078e0207 */
[----:B------:R-:W-:Y:S01]  /*0530*/  IADD3 R4, P1, PT, R6, R7, RZ ;  /* 0x0000000706047210 */ /* 0x000fe20007f3e0ff */
[----:B------:R-:W-:-:S04]  /*0540*/  IMAD R13, R7, R0, R3 ;  /* 0x00000000070d7224 */ /* 0x000fc800078e0203 */
[----:B------:R-:W2:Y:S01]  /*0550*/  LDC.64 R10, c[0x0][0x388] ;  /* 0x0000e200ff0a7b82 */ /* 0x000ea20000000a00 */
[----:B0-----:R-:W-:-:S06]  /*0560*/  IMAD.WIDE.U32 R24, R9, 0x8, R24 ;  /* 0x0000000809187825 */ /* 0x001fcc00078e0018 */
[----:B------:R-:W3:Y:S01]  /*0570*/  LDG.E.64 R24, desc[UR4][R24.64] ;  /* 0x0000000418187981 */ /* 0x000ee2000c1e1b00 */
[----:B--2---:R-:W-:Y:S01]  /*0580*/  IMAD.WIDE R10, R13, 0x8, R10 ;  /* 0x000000080d0a7825 */ /* 0x004fe200078e020a */
[----:B------:R-:W-:Y:S02]  /*0590*/  IADD3.X R13, PT, PT, RZ, RZ, RZ, P1, !PT ;  /* 0x000000ffff0d7210 */ /* 0x000fe40000ffe4ff */
[----:B-1----:R-:W-:Y:S02]  /*05a0*/  LEA R28, P1, R4, UR6, 0x3 ;  /* 0x00000006041c7c11 */ /* 0x002fe4000f8218ff */
[----:B------:R-:W3:Y:S01]  /*05b0*/  LDG.E.64 R8, desc[UR4][R10.64] ;  /* 0x000000040a087981 */ /* 0x000ee2000c1e1b00 */
[----:B------:R-:W-:Y:S01]  /*05c0*/  IMAD.WIDE R14, R0, 0x8, R10 ;  /* 0x00000008000e7825 */ /* 0x000fe200078e020a */
[----:B------:R-:W-:-:S05]  /*05d0*/  LEA.HI.X R29, R4, UR7, R13, 0x3, P1 ;  /* 0x00000007041d7c11 */ /* 0x000fca00088f1c0d */
[----:B------:R-:W2:Y:S01]  /*05e0*/  LDG.E.64 R12, desc[UR4][R28.64+0x8] ;  /* 0x000008041c0c7981 */ /* 0x000ea2000c1e1b00 */
[----:B------:R-:W-:-:S03]  /*05f0*/  IMAD.WIDE R20, R0, 0x8, R14 ;  /* 0x0000000800147825 */ /* 0x000fc600078e020e */
[----:B------:R-:W2:Y:S04]  /*0600*/  LDG.E.64 R10, desc[UR4][R14.64] ;  /* 0x000000040e0a7981 */ /* 0x000ea8000c1e1b00 */
[----:B------:R-:W4:Y:S01]  /*0610*/  LDG.E.64 R16, desc[UR4][R20.64] ;  /* 0x0000000414107981 */ /* 0x000f22000c1e1b00 */
[----:B------:R-:W-:-:S03]  /*0620*/  IMAD.WIDE R22, R0, 0x8, R20 ;  /* 0x0000000800167825 */ /* 0x000fc600078e0214 */
        /* <DEDUP_REMOVED lines=8> */
.L_x_12:
[----:B------:R-:W-:Y:S05]  /*06b0*/  @!P0 BRA `(.L_x_9) ;  /* 0x00000000007c8947 */ /* 0x000fea0003800000 */
[----:B------:R-:W-:Y:S01]  /*06c0*/  ISETP.NE.AND P1, PT, R26, 0x1, PT ;  /* 0x000000011a00780c */ /* 0x000fe20003f25270 */
[----:B------:R-:W0:Y:S01]  /*06d0*/  LDC.64 R10, c[0x0][0x380] ;  /* 0x0000e000ff0a7b82 */ /* 0x000e220000000a00 */
[----:B------:R-:W-:-:S04]  /*06e0*/  LOP3.LUT R14, R5, 0x1, RZ, 0xc0, !PT ;  /* 0x00000001050e7812 */ /* 0x000fc800078ec0ff */
[----:B------:R-:W-:-:S03]  /*06f0*/  ISETP.NE.U32.AND P0, PT, R14, 0x1, PT ;  /* 0x000000010e00780c */ /* 0x000fc60003f05070 */
[----:B------:R-:W1:Y:S04]  /*0700*/  LDC.64 R20, c[0x0][0x388] ;  /* 0x0000e200ff147b82 */ /* 0x000e680000000a00 */
[CC--:B------:R-:W-:Y:S01]  /*0710*/  @P1 IADD3 R15, PT, PT, R6.reuse, R7.reuse, RZ ;  /* 0x00000007060f1210 */ /* 0x0c0fe20007ffe0ff */
[C---:B------:R-:W-:Y:S01]  /*0720*/  @P1 IMAD R17, R7.reuse, R0, R3 ;  /* 0x0000000007111224 */ /* 0x040fe200078e0203 */
[----:B------:R-:W-:Y:S01]  /*0730*/  @P1 IADD3 R16, P2, PT, R6, R7, RZ ;  /* 0x0000000706101210 */ /* 0x000fe20007f5e0ff */
[----:B------:R-:W-:Y:S01]  /*0740*/  @P1 VIADD R7, R7, 0x2 ;  /* 0x0000000207071836 */ /* 0x000fe20000000000 */
[----:B------:R-:W2:Y:S08]  /*0750*/  @P1 LDC.64 R8, c[0x0][0x380] ;  /* 0x0000e000ff081b82 */ /* 0x000eb00000000a00 */
[----:B------:R-:W3:Y:S01]  /*0760*/  LDC.64 R12, c[0x0][0x380] ;  /* 0x0000e000ff0c7b82 */ /* 0x000ee20000000a00 */
[----:B0-----:R-:W-:-:S06]  /*0770*/  @P1 IMAD.WIDE.U32 R14, R15, 0x8, R10 ;  /* 0x000000080f0e1825 */ /* 0x001fcc00078e000a */
[----:B------:R-:W4:Y:S01]  /*0780*/  @P1 LDG.E.64 R14, desc[UR4][R14.64] ;  /* 0x000000040e0e1981 */ /* 0x000f22000c1e1b00 */
[----:B------:R-:W0:Y:S01]  /*0790*/  LDC.64 R4, c[0x0][0x388] ;  /* 0x0000e200ff047b82 */ /* 0x000e220000000a00 */
[----:B-1----:R-:W-:Y:S01]  /*07a0*/  @P1 IMAD.WIDE R20, R17, 0x8, R20 ;  /* 0x0000000811141825 */ /* 0x002fe200078e0214 */
[----:B------:R-:W-:-:S04]  /*07b0*/  @P1 IADD3.X R17, PT, PT, RZ, RZ, RZ, P2, !PT ;  /* 0x000000ffff111210 */ /* 0x000fc800017fe4ff */
[----:B------:R-:W4:Y:S01]  /*07c0*/  @P1 LDG.E.64 R10, desc[UR4][R20.64] ;  /* 0x00000004140a1981 */ /* 0x000f22000c1e1b00 */
[----:B--2---:R-:W-:Y:S01]  /*07d0*/  @P1 LEA R8, P2, R16, R8, 0x3 ;  /* 0x0000000810081211 */ /* 0x004fe200078418ff */
[----:B------:R-:W-:-:S03]  /*07e0*/  @P1 IMAD.WIDE R22, R0, 0x8, R20 ;  /* 0x0000000800161825 */ /* 0x000fc600078e0214 */
[----:B------:R-:W-:Y:S01]  /*07f0*/  @P1 LEA.HI.X R9, R16, R9, R17, 0x3, P2 ;  /* 0x0000000910091211 */ /* 0x000fe200010f1c11 */
[----:B------:R-:W-:Y:S02]  /*0800*/  @!P0 IMAD.IADD R17, R6, 0x1, R7 ;  /* 0x0000000106118824 */ /* 0x000fe400078e0207 */
[----:B------:R-:W-:Y:S02]  /*0810*/  @!P0 IMAD R25, R7, R0, R3 ;  /* 0x0000000007198224 */ /* 0x000fe400078e0203 */
[----:B------:R-:W2:Y:S01]  /*0820*/  @P1 LDG.E.64 R6, desc[UR4][R22.64] ;  /* 0x0000000416061981 */ /* 0x000ea2000c1e1b00 */
[----:B---3--:R-:W-:-:S03]  /*0830*/  @!P0 IMAD.WIDE.U32 R12, R17, 0x8, R12 ;  /* 0x00000008110c8825 */ /* 0x008fc600078e000c */
[----:B------:R-:W2:Y:S01]  /*0840*/  @P1 LDG.E.64 R8, desc[UR4][R8.64+0x8] ;  /* 0x0000080408081981 */ /* 0x000ea2000c1e1b00 */
[----:B0-----:R-:W-:-:S03]  /*0850*/  @!P0 IMAD.WIDE R4, R25, 0x8, R4 ;  /* 0x0000000819048825 */ /* 0x001fc600078e0204 */
[----:B------:R-:W3:Y:S04]  /*0860*/  @!P0 LDG.E.64 R12, desc[UR4][R12.64] ;  /* 0x000000040c0c8981 */ /* 0x000ee8000c1e1b00 */
[----:B------:R-:W3:Y:S01]  /*0870*/  @!P0 LDG.E.64 R4, desc[UR4][R4.64] ;  /* 0x0000000404048981 */ /* 0x000ee2000c1e1b00 */
[----:B----4-:R-:W-:-:S08]  /*0880*/  @P1 DFMA R10, R14, R10, R18 ;  /* 0x0000000a0e0a122b */ /* 0x010fd00000000012 */
[----:B--2---:R-:W-:-:S08]  /*0890*/  @P1 DFMA R18, R8, R6, R10 ;  /* 0x000000060812122b */ /* 0x004fd0000000000a */
[----:B---3--:R-:W-:-:S11]  /*08a0*/  @!P0 DFMA R18, R12, R4, R18 ;  /* 0x000000040c12822b */ /* 0x008fd60000000012 */
.L_x_9:
[----:B------:R-:W0:Y:S08]  /*08b0*/  LDC.64 R4, c[0x0][0x390] ;  /* 0x0000e400ff047b82 */ /* 0x000e300000000a00 */
[----:B------:R-:W1:Y:S01]  /*08c0*/  LDC.64 R6, c[0x0][0x398] ;  /* 0x0000e600ff067b82 */ /* 0x000e620000000a00 */
[----:B0-----:R-:W-:-:S06]  /*08d0*/  IMAD.WIDE R4, R3, 0x8, R4 ;  /* 0x0000000803047825 */ /* 0x001fcc00078e0204 */
[----:B------:R-:W2:Y:S01]  /*08e0*/  LDG.E.64 R4, desc[UR4][R4.64] ;  /* 0x0000000404047981 */ /* 0x000ea2000c1e1b00 */
[----:B------:R-:W-:Y:S01]  /*08f0*/  IMAD R3, R2, R0, R3 ;  /* 0x0000000002037224 */ /* 0x000fe200078e0203 */
[----:B------:R-:W-:Y:S02]  /*0900*/  MOV R0, RZ ;  /* 0x000000ff00007202 */ /* 0x000fe40000000f00 */
[----:B------:R-:W-:Y:S01]  /*0910*/  MOV R2, RZ ;  /* 0x000000ff00027202 */ /* 0x000fe20000000f00 */
[----:B--2---:R-:W-:Y:S01]  /*0920*/  DADD R18, R4, R18 ;  /* 0x0000000004127229 */ /* 0x004fe20000000012 */
[----:B-1----:R-:W-:-:S07]  /*0930*/  IMAD.WIDE R4, R3, 0x8, R6 ;  /* 0x0000000803047825 */ /* 0x002fce00078e0206 */
[----:B------:R-:W-:Y:S02]  /*0940*/  DSETP.MAX.AND P0, P1, RZ, R18, PT ;  /* 0x00000012ff00722a */ /* 0x000fe4000390f000 */
[----:B------:R-:W-:-:S04]  /*0950*/  IMAD.MOV.U32 R9, RZ, RZ, R19 ;  /* 0x000000ffff097224 */ /* 0x000fc800078e0013 */
[----:B------:R-:W-:Y:S02]  /*0960*/  SEL R2, R2, R18, P0 ;  /* 0x0000001202027207 */ /* 0x000fe40000000000 */
[----:B------:R-:W-:-:S06]  /*0970*/  FSEL R11, R0, R9, P0 ;  /* 0x00000009000b7208 */ /* 0x000fcc0000000000 */
[----:B------:R-:W-:-:S04]  /*0980*/  @P1 LOP3.LUT R11, R9, 0x80000, RZ, 0xfc, !PT ;  /* 0x00080000090b1812 */ /* 0x000fc800078efcff */
[----:B------:R-:W-:-:S05]  /*0990*/  MOV R3, R11 ;  /* 0x0000000b00037202 */ /* 0x000fca0000000f00 */
[----:B------:R-:W-:Y:S01]  /*09a0*/  STG.E.64 desc[UR4][R4.64], R2 ;  /* 0x0000000204007986 */ /* 0x000fe2000c101b04 */
[----:B------:R-:W-:Y:S05]  /*09b0*/  EXIT ;  /* 0x000000000000794d */ /* 0x000fea0003800000 */
.L_x_13:
        /* <DEDUP_REMOVED lines=12> */
.L_x_16:


//--------------------- .nv.shared.reserved.0     --------------------------
	.section	.nv.shared.reserved.0,"aw",@nobits
	.weak		__nv_reservedSMEM_offset_0_alias
	.size		__nv_reservedSMEM_offset_0_alias, 0, 64
	.other		__nv_reservedSMEM_offset_0_alias,@"STO_CUDA_RESERVED_SHARED STV_DEFAULT"
__nv_reservedSMEM_offset_0_alias:
	.zero		0
	.zero		64


//--------------------- .nv.constant0._Z22cudaBackPropagateErrorPdS_S_S_iii --------------------------
	.section	.nv.constant0._Z22cudaBackPropagateErrorPdS_S_S_iii,"a",@progbits
	.sectionflags	@""
	.align	4
.nv.constant0._Z22cudaBackPropagateErrorPdS_S_S_iii:
	.zero		940


//--------------------- .nv.constant0._Z28cudaBackPropagateErrorOutputPdS_S_i --------------------------
	.section	.nv.constant0._Z28cudaBackPropagateErrorOutputPdS_S_i,"a",@progbits
	.sectionflags	@""
	.align	4
.nv.constant0._Z28cudaBackPropagateErrorOutputPdS_S_i:
	.zero		924


//--------------------- .nv.constant0._Z15cudaFeedForwardPdS_S_S_iii --------------------------
	.section	.nv.constant0._Z15cudaFeedForwardPdS_S_S_iii,"a",@progbits
	.sectionflags	@""
	.align	4
.nv.constant0._Z15cudaFeedForwardPdS_S_S_iii:
	.zero		940


//--------------------- SYMBOLS --------------------------

	.type		.nv.reservedSmem.offset0,@object
	.size		.nv.reservedSmem.offset0,0x4
